def matmul_kernel(
    a_ptr,
    b_ptr,
    c_ptr,
    M,
    N,
    K,
    stride_am,
    stride_ak,
    stride_bk,
    stride_bn,
    stride_cm,
    stride_cn,
    BLOCK_M: tl.constexpr,
    BLOCK_N: tl.constexpr,
    BLOCK_K: tl.constexpr,
    GROUP_M: tl.constexpr,
):
    pid = tl.program_id(axis=0)
    num_pid_m = tl.cdiv(M, BLOCK_M)
    num_pid_n = tl.cdiv(N, BLOCK_N)
    num_pid_in_group = GROUP_M * num_pid_n
    group_id = pid // num_pid_in_group
    first_pid_m = group_id * GROUP_M
    group_size_m = min(num_pid_m - first_pid_m, GROUP_M)
    pid_m = first_pid_m + ((pid % num_pid_in_group) % group_size_m)
    pid_n = (pid % num_pid_in_group) // group_size_m

    offs_am = (pid_m * BLOCK_M + tl.arange(0, BLOCK_M)) % M
    offs_bn = (pid_n * BLOCK_N + tl.arange(0, BLOCK_N)) % N
    offs_k = tl.arange(0, BLOCK_K)
    a_ptrs = a_ptr + offs_am[:, None] * stride_am + offs_k[None, :] * stride_ak
    b_ptrs = b_ptr + offs_k[:, None] * stride_bk + offs_bn[None, :] * stride_bn

    acc = tl.zeros((BLOCK_M, BLOCK_N), dtype=tl.float32)
    for kk in range(0, tl.cdiv(K, BLOCK_K)):
        a = tl.load(a_ptrs, mask=offs_k[None, :] < K - kk * BLOCK_K, other=0.0)
        b = tl.load(b_ptrs, mask=offs_k[:, None] < K - kk * BLOCK_K, other=0.0)
        acc = tl.dot(a, b, acc)
        a_ptrs += BLOCK_K * stride_ak
        b_ptrs += BLOCK_K * stride_bk

    c = acc.to(c_ptr.dtype.element_ty)
    offs_cm = pid_m * BLOCK_M + tl.arange(0, BLOCK_M)
    offs_cn = pid_n * BLOCK_N + tl.arange(0, BLOCK_N)
    c_ptrs = c_ptr + offs_cm[:, None] * stride_cm + offs_cn[None, :] * stride_cn
    mask = (offs_cm[:, None] < M) & (offs_cn[None, :] < N)
    tl.store(c_ptrs, c, mask=mask)

# config = {"BLOCK_K": 16, "BLOCK_M": 256, "BLOCK_N": 64, "GROUP_M": 8, "arch": "sm_80", "dtype": "fp16", "num_ctas": 1, "num_stages": 3, "num_warps": 4}
# arch = sm_80


// ===== COMPILED SASS (sm_80) =====

	.target	sm_80

	.elftype	@"ET_EXEC"


//--------------------- .note.nv.tkinfo           --------------------------
	.section	.note.nv.tkinfo,"",@"SHT_NOTE"
	.sectionflags	@"SHF_NOTE_NV_TKINFO"
	.tkinfo
        /*0018*/ 	.word	0x00000002
        /*0030*/ 	.string	""
        /*0030*/ 	.string	"ptxas"
        /*0030*/ 	.string	"Cuda compilation tools, release 13.0, V13.0.88"
        /*0030*/ 	.string	"Build cuda_13.0.r13.0/compiler.36424714_0"
        /*0030*/ 	.string	"-v  -suppress-debug-info  -lineinfo  -arch sm_80 "



//--------------------- .note.nv.cuinfo           --------------------------
	.section	.note.nv.cuinfo,"",@"SHT_NOTE"
	.sectionflags	@"SHF_NOTE_NV_CUINFO"
        /*0018*/ 	.short	0x0002
        /*001a*/ 	.short	0x0050
        /*001c*/ 	.short	0x0082
	.zero		2


//--------------------- .nv.info                  --------------------------
	.section	.nv.info,"",@"SHT_CUDA_INFO"
	.align	4


	//----- nvinfo : EIATTR_REGCOUNT
	.align		4
        /*0000*/ 	.byte	0x04, 0x2f
        /*0002*/ 	.short	(.L_1 - .L_0)
	.align		4
.L_0:
        /*0004*/ 	.word	index@(matmul_kernel)
        /*0008*/ 	.word	0x000000ff


	//----- nvinfo : EIATTR_FRAME_SIZE
	.align		4
.L_1:
        /*000c*/ 	.byte	0x04, 0x11
        /*000e*/ 	.short	(.L_3 - .L_2)
	.align		4
.L_2:
        /*0010*/ 	.word	index@(matmul_kernel)
        /*0014*/ 	.word	0x00000030


	//----- nvinfo : EIATTR_MIN_STACK_SIZE
	.align		4
.L_3:
        /*0018*/ 	.byte	0x04, 0x12
        /*001a*/ 	.short	(.L_5 - .L_4)
	.align		4
.L_4:
        /*001c*/ 	.word	index@(matmul_kernel)
        /*0020*/ 	.word	0x00000030
.L_5:


//--------------------- .nv.info.matmul_kernel    --------------------------
	.section	.nv.info.matmul_kernel,"",@"SHT_CUDA_INFO"
	.sectionflags	@""
	.align	4


	//----- nvinfo : EIATTR_CUDA_API_VERSION
	.align		4
        /*0000*/ 	.byte	0x04, 0x37
        /*0002*/ 	.short	(.L_7 - .L_6)
.L_6:
        /*0004*/ 	.word	0x00000082


	//----- nvinfo : EIATTR_SW2861232_WAR
	.align		4
.L_7:
        /*0008*/ 	.byte	0x01, 0x35
	.zero		2


	//----- nvinfo : EIATTR_PARAM_CBANK
	.align		4
        /*000c*/ 	.byte	0x04, 0x0a
        /*000e*/ 	.short	(.L_9 - .L_8)
	.align		4
.L_8:
        /*0010*/ 	.word	index@(.nv.constant0.matmul_kernel)
        /*0014*/ 	.short	0x0160
        /*0016*/ 	.short	0x0050


	//----- nvinfo : EIATTR_CBANK_PARAM_SIZE
	.align		4
.L_9:
        /*0018*/ 	.byte	0x03, 0x19
        /*001a*/ 	.short	0x0050


	//----- nvinfo : EIATTR_KPARAM_INFO
	.align		4
        /*001c*/ 	.byte	0x04, 0x17
        /*001e*/ 	.short	(.L_11 - .L_10)
.L_10:
        /*0020*/ 	.word	0x00000000
        /*0024*/ 	.short	0x000d
        /*0026*/ 	.short	0x0048
        /*0028*/ 	.byte	0x00, 0xf4, 0x21, 0x00


	//----- nvinfo : EIATTR_KPARAM_INFO
	.align		4
.L_11:
        /*002c*/ 	.byte	0x04, 0x17
        /*002e*/ 	.short	(.L_13 - .L_12)
.L_12:
        /*0030*/ 	.word	0x00000000
        /*0034*/ 	.short	0x000c
        /*0036*/ 	.short	0x0040
        /*0038*/ 	.byte	0x00, 0xf4, 0x21, 0x00


	//----- nvinfo : EIATTR_KPARAM_INFO
	.align		4
.L_13:
        /*003c*/ 	.byte	0x04, 0x17
        /*003e*/ 	.short	(.L_15 - .L_14)
.L_14:
        /*0040*/ 	.word	0x00000000
        /*0044*/ 	.short	0x000b
        /*0046*/ 	.short	0x0038
        /*0048*/ 	.byte	0x00, 0xf0, 0x11, 0x00


	//----- nvinfo : EIATTR_KPARAM_INFO
	.align		4
.L_15:
        /*004c*/ 	.byte	0x04, 0x17
        /*004e*/ 	.short	(.L_17 - .L_16)
.L_16:
        /*0050*/ 	.word	0x00000000
        /*0054*/ 	.short	0x000a
        /*0056*/ 	.short	0x0034
        /*0058*/ 	.byte	0x00, 0xf0, 0x11, 0x00


	//----- nvinfo : EIATTR_KPARAM_INFO
	.align		4
.L_17:
        /*005c*/ 	.byte	0x04, 0x17
        /*005e*/ 	.short	(.L_19 - .L_18)
.L_18:
        /*0060*/ 	.word	0x00000000
        /*0064*/ 	.short	0x0009
        /*0066*/ 	.short	0x0030
        /*0068*/ 	.byte	0x00, 0xf0, 0x11, 0x00


	//----- nvinfo : EIATTR_KPARAM_INFO
	.align		4
.L_19:
        /*006c*/ 	.byte	0x04, 0x17
        /*006e*/ 	.short	(.L_21 - .L_20)
.L_20:
        /*0070*/ 	.word	0x00000000
        /*0074*/ 	.short	0x0008
        /*0076*/ 	.short	0x002c
        /*0078*/ 	.byte	0x00, 0xf0, 0x11, 0x00


	//----- nvinfo : EIATTR_KPARAM_INFO
	.align		4
.L_21:
        /*007c*/ 	.byte	0x04, 0x17
        /*007e*/ 	.short	(.L_23 - .L_22)
.L_22:
        /*0080*/ 	.word	0x00000000
        /*0084*/ 	.short	0x0007
        /*0086*/ 	.short	0x0028
        /*0088*/ 	.byte	0x00, 0xf0, 0x11, 0x00


	//----- nvinfo : EIATTR_KPARAM_INFO
	.align		4
.L_23:
        /*008c*/ 	.byte	0x04, 0x17
        /*008e*/ 	.short	(.L_25 - .L_24)
.L_24:
        /*0090*/ 	.word	0x00000000
        /*0094*/ 	.short	0x0006
        /*0096*/ 	.short	0x0024
        /*0098*/ 	.byte	0x00, 0xf0, 0x11, 0x00


	//----- nvinfo : EIATTR_KPARAM_INFO
	.align		4
.L_25:
        /*009c*/ 	.byte	0x04, 0x17
        /*009e*/ 	.short	(.L_27 - .L_26)
.L_26:
        /*00a0*/ 	.word	0x00000000
        /*00a4*/ 	.short	0x0005
        /*00a6*/ 	.short	0x0020
        /*00a8*/ 	.byte	0x00, 0xf0, 0x11, 0x00


	//----- nvinfo : EIATTR_KPARAM_INFO
	.align		4
.L_27:
        /*00ac*/ 	.byte	0x04, 0x17
        /*00ae*/ 	.short	(.L_29 - .L_28)
.L_28:
        /*00b0*/ 	.word	0x00000000
        /*00b4*/ 	.short	0x0004
        /*00b6*/ 	.short	0x001c
        /*00b8*/ 	.byte	0x00, 0xf0, 0x11, 0x00


	//----- nvinfo : EIATTR_KPARAM_INFO
	.align		4
.L_29:
        /*00bc*/ 	.byte	0x04, 0x17
        /*00be*/ 	.short	(.L_31 - .L_30)
.L_30:
        /*00c0*/ 	.word	0x00000000
        /*00c4*/ 	.short	0x0003
        /*00c6*/ 	.short	0x0018
        /*00c8*/ 	.byte	0x00, 0xf0, 0x11, 0x00


	//----- nvinfo : EIATTR_KPARAM_INFO
	.align		4
.L_31:
        /*00cc*/ 	.byte	0x04, 0x17
        /*00ce*/ 	.short	(.L_33 - .L_32)
.L_32:
        /*00d0*/ 	.word	0x00000000
        /*00d4*/ 	.short	0x0002
        /*00d6*/ 	.short	0x0010
        /*00d8*/ 	.byte	0x00, 0xf4, 0x21, 0x00


	//----- nvinfo : EIATTR_KPARAM_INFO
	.align		4
.L_33:
        /*00dc*/ 	.byte	0x04, 0x17
        /*00de*/ 	.short	(.L_35 - .L_34)
.L_34:
        /*00e0*/ 	.word	0x00000000
        /*00e4*/ 	.short	0x0001
        /*00e6*/ 	.short	0x0008
        /*00e8*/ 	.byte	0x00, 0xf4, 0x21, 0x00


	//----- nvinfo : EIATTR_KPARAM_INFO
	.align		4
.L_35:
        /*00ec*/ 	.byte	0x04, 0x17
        /*00ee*/ 	.short	(.L_37 - .L_36)
.L_36:
        /*00f0*/ 	.word	0x00000000
        /*00f4*/ 	.short	0x0000
        /*00f6*/ 	.short	0x0000
        /*00f8*/ 	.byte	0x00, 0xf4, 0x21, 0x00


	//----- nvinfo : EIATTR_MAXREG_COUNT
	.align		4
.L_37:
        /*00fc*/ 	.byte	0x03, 0x1b
        /*00fe*/ 	.short	0x00ff


	//----- nvinfo : EIATTR_NUM_BARRIERS
	.align		4
        /*0100*/ 	.byte	0x02, 0x4c
        /*0102*/ 	.byte	0x01
	.zero		1


	//----- nvinfo : EIATTR_ANNOTATIONS
	.align		4
        /*0104*/ 	.byte	0x04, 0x55
        /*0106*/ 	.short	(.L_39 - .L_38)


	//   ....[0]....
.L_38:
        /*0108*/ 	.word	0x00000001
        /*010c*/ 	.byte	0xe0, 0x05, 0x00, 0x00, 0x01, 0x00, 0x00, 0x00, 0x20, 0x13, 0x00, 0x00, 0x01, 0x00, 0x00, 0x00
        /* <DEDUP_REMOVED lines=10> */
        /*01bc*/ 	.byte	0x60, 0x2f, 0x00, 0x00, 0x01, 0x00, 0x00, 0x00, 0x80, 0x34, 0x00, 0x00


	//----- nvinfo : EIATTR_MERCURY_ISA_VERSION
	.align		4
.L_39:
        /*01c8*/ 	.byte	0x03, 0x5f
        /*01ca*/ 	.short	0x0000


	//----- nvinfo : EIATTR_EXIT_INSTR_OFFSETS
	.align		4
        /*01cc*/ 	.byte	0x04, 0x1c
        /*01ce*/ 	.short	(.L_41 - .L_40)


	//   ....[0]....
.L_40:
        /*01d0*/ 	.word	0x00006050


	//   ....[1]....
        /*01d4*/ 	.word	0x00006080


	//----- nvinfo : EIATTR_REQNTID
	.align		4
.L_41:
        /*01d8*/ 	.byte	0x04, 0x10
        /*01da*/ 	.short	(.L_43 - .L_42)
.L_42:
        /*01dc*/ 	.word	0x00000080
        /*01e0*/ 	.word	0x00000001
        /*01e4*/ 	.word	0x00000001
.L_43:


//--------------------- .nv.callgraph             --------------------------
	.section	.nv.callgraph,"",@"SHT_CUDA_CALLGRAPH"
	.align	4
	.sectionentsize	8
	.align		4
        /*0000*/ 	.word	0x00000000
	.align		4
        /*0004*/ 	.word	0xffffffff
	.align		4
        /*0008*/ 	.word	0x00000000
	.align		4
        /*000c*/ 	.word	0xfffffffe
	.align		4
        /*0010*/ 	.word	0x00000000
	.align		4
        /*0014*/ 	.word	0xfffffffd
	.align		4
        /*0018*/ 	.word	0x00000000
	.align		4
        /*001c*/ 	.word	0xfffffffc


//--------------------- .nv.rel.action            --------------------------
	.section	.nv.rel.action,"",@"SHT_CUDA_RELOCINFO"
	.align	8
	.sectionentsize	8
        /*0000*/ 	.byte	0x73, 0x00, 0x00, 0x00, 0x00, 0x00, 0x00, 0x00, 0x00, 0x00, 0x00, 0x11, 0x25, 0x00, 0x05, 0x36


//--------------------- .nv.constant0.matmul_kernel --------------------------
	.section	.nv.constant0.matmul_kernel,"a",@progbits
	.sectionflags	@""
	.align	4
.nv.constant0.matmul_kernel:
	.zero		432


//--------------------- .text.matmul_kernel       --------------------------
	.section	.text.matmul_kernel,"ax",@progbits
	.sectioninfo	@"SHI_REGISTERS=255"
	.align	128
        .global         matmul_kernel
        .type           matmul_kernel,@function
        .size           matmul_kernel,(.L_x_5 - matmul_kernel)
        .other          matmul_kernel,@"STO_CUDA_ENTRY STV_DEFAULT"
matmul_kernel:
.text.matmul_kernel:
[----:B------:R-:W-:Y:S02]  /*0000*/  IMAD.MOV.U32 R1, RZ, RZ, c[0x0][0x28] ;  /* 0x00000a00ff017624 */ /* 0x000fe400078e00ff */
[----:B------:R-:W-:Y:S01]  /*0010*/  IMAD.MOV.U32 R0, RZ, RZ, c[0x0][0x17c] ;  /* 0x00005f00ff007624 */ /* 0x000fe200078e00ff */
[----:B------:R-:W0:Y:S01]  /*0020*/  S2R R5, SR_CTAID.X ;  /* 0x0000000000057919 */ /* 0x000e220000002500 */
[----:B------:R-:W-:Y:S01]  /*0030*/  ULDC.64 UR4, c[0x0][0x118] ;  /* 0x0000460000047ab9 */ /* 0x000fe20000000a00 */
[----:B------:R-:W-:Y:S02]  /*0040*/  IADD3 R1, R1, -0x30, RZ ;  /* 0xffffffd001017810 */ /* 0x000fe40007ffe0ff */
[----:B------:R-:W-:Y:S01]  /*0050*/  IADD3 R0, R0, 0x3f, RZ ;  /* 0x0000003f00007810 */ /* 0x000fe20007ffe0ff */
[----:B------:R-:W1:Y:S03]  /*0060*/  S2R R37, SR_TID.X ;  /* 0x0000000000257919 */ /* 0x000e660000002100 */
[----:B------:R-:W-:-:S04]  /*0070*/  SHF.R.S32.HI R3, RZ, 0x1f, R0 ;  /* 0x0000001fff037819 */ /* 0x000fc80000011400 */
[----:B------:R-:W-:-:S04]  /*0080*/  LEA.HI R3, R3, R0, RZ, 0x6 ;  /* 0x0000000003037211 */ /* 0x000fc800078f30ff */
[----:B------:R-:W-:-:S05]  /*0090*/  SHF.R.S32.HI R3, RZ, 0x6, R3 ;  /* 0x00000006ff037819 */ /* 0x000fca0000011403 */
[----:B------:R-:W-:Y:S01]  /*00a0*/  IMAD.SHL.U32 R4, R3, 0x8, RZ ;  /* 0x0000000803047824 */ /* 0x000fe200078e00ff */
[----:B0-----:R-:W-:-:S04]  /*00b0*/  IABS R8, R5 ;  /* 0x0000000500087213 */ /* 0x001fc80000000000 */
[-C--:B------:R-:W-:Y:S02]  /*00c0*/  IABS R7, R4.reuse ;  /* 0x0000000400077213 */ /* 0x080fe40000000000 */
[----:B------:R-:W-:Y:S02]  /*00d0*/  IABS R10, R4 ;  /* 0x00000004000a7213 */ /* 0x000fe40000000000 */
[----:B------:R-:W0:Y:S01]  /*00e0*/  I2F.RP R0, R7 ;  /* 0x0000000700007306 */ /* 0x000e220000209400 */
[----:B-1----:R-:W-:-:S07]  /*00f0*/  LOP3.LUT R36, R37, 0x7f, RZ, 0xc0, !PT ;  /* 0x0000007f25247812 */ /* 0x002fce00078ec0ff */
[----:B0-----:R-:W0:Y:S02]  /*0100*/  MUFU.RCP R0, R0 ;  /* 0x0000000000007308 */ /* 0x001e240000001000 */
[----:B0-----:R-:W-:Y:S01]  /*0110*/  IADD3 R2, R0, 0xffffffe, RZ ;  /* 0x0ffffffe00027810 */ /* 0x001fe20007ffe0ff */
[----:B------:R-:W-:-:S05]  /*0120*/  IMAD.MOV R0, RZ, RZ, -R10 ;  /* 0x000000ffff007224 */ /* 0x000fca00078e0a0a */
[----:B------:R0:W1:Y:S02]  /*0130*/  F2I.FTZ.U32.TRUNC.NTZ R3, R2 ;  /* 0x0000000200037305 */ /* 0x000064000021f000 */
[----:B0-----:R-:W-:Y:S02]  /*0140*/  IMAD.MOV.U32 R2, RZ, RZ, RZ ;  /* 0x000000ffff027224 */ /* 0x001fe400078e00ff */
[----:B-1----:R-:W-:-:S04]  /*0150*/  IMAD.MOV R6, RZ, RZ, -R3 ;  /* 0x000000ffff067224 */ /* 0x002fc800078e0a03 */
[----:B------:R-:W-:Y:S02]  /*0160*/  IMAD R9, R6, R7, RZ ;  /* 0x0000000706097224 */ /* 0x000fe400078e02ff */
[----:B------:R-:W-:Y:S02]  /*0170*/  IMAD.MOV.U32 R6, RZ, RZ, R8 ;  /* 0x000000ffff067224 */ /* 0x000fe400078e0008 */
[----:B------:R-:W-:-:S06]  /*0180*/  IMAD.HI.U32 R3, R3, R9, R2 ;  /* 0x0000000903037227 */ /* 0x000fcc00078e0002 */
[----:B------:R-:W-:-:S04]  /*0190*/  IMAD.HI.U32 R3, R3, R6, RZ ;  /* 0x0000000603037227 */ /* 0x000fc800078e00ff */
[----:B------:R-:W-:-:S05]  /*01a0*/  IMAD R0, R3, R0, R6 ;  /* 0x0000000003007224 */ /* 0x000fca00078e0206 */
[----:B------:R-:W-:-:S13]  /*01b0*/  ISETP.GT.U32.AND P1, PT, R7, R0, PT ;  /* 0x000000000700720c */ /* 0x000fda0003f24070 */
[----:B------:R-:W-:Y:S01]  /*01c0*/  @!P1 IMAD.IADD R0, R0, 0x1, -R7 ;  /* 0x0000000100009824 */ /* 0x000fe200078e0a07 */
[----:B------:R-:W-:Y:S02]  /*01d0*/  @!P1 IADD3 R3, R3, 0x1, RZ ;  /* 0x0000000103039810 */ /* 0x000fe40007ffe0ff */
[----:B------:R-:W-:Y:S02]  /*01e0*/  ISETP.NE.AND P1, PT, R4, RZ, PT ;  /* 0x000000ff0400720c */ /* 0x000fe40003f25270 */
[----:B------:R-:W-:Y:S02]  /*01f0*/  ISETP.GE.U32.AND P0, PT, R0, R7, PT ;  /* 0x000000070000720c */ /* 0x000fe40003f06070 */
[----:B------:R-:W-:-:S04]  /*0200*/  LOP3.LUT R0, R5, R4, RZ, 0x3c, !PT ;  /* 0x0000000405007212 */ /* 0x000fc800078e3cff */
[----:B------:R-:W-:Y:S01]  /*0210*/  ISETP.GE.AND P2, PT, R0, RZ, PT ;  /* 0x000000ff0000720c */ /* 0x000fe20003f46270 */
[----:B------:R-:W-:-:S05]  /*0220*/  IMAD.MOV.U32 R0, RZ, RZ, c[0x0][0x178] ;  /* 0x00005e00ff007624 */ /* 0x000fca00078e00ff */
[----:B------:R-:W-:Y:S02]  /*0230*/  IADD3 R0, R0, 0xff, RZ ;  /* 0x000000ff00007810 */ /* 0x000fe40007ffe0ff */
[----:B------:R-:W-:-:S05]  /*0240*/  @P0 IADD3 R3, R3, 0x1, RZ ;  /* 0x0000000103030810 */ /* 0x000fca0007ffe0ff */
[----:B------:R-:W-:Y:S01]  /*0250*/  IMAD.MOV.U32 R2, RZ, RZ, R3 ;  /* 0x000000ffff027224 */ /* 0x000fe200078e0003 */
[----:B------:R-:W-:-:S03]  /*0260*/  SHF.R.S32.HI R3, RZ, 0x1f, R0 ;  /* 0x0000001fff037819 */ /* 0x000fc60000011400 */
[----:B------:R-:W-:Y:S01]  /*0270*/  @!P2 IMAD.MOV R2, RZ, RZ, -R2 ;  /* 0x000000ffff02a224 */ /* 0x000fe200078e0a02 */
[----:B------:R-:W-:Y:S02]  /*0280*/  @!P1 LOP3.LUT R2, RZ, R4, RZ, 0x33, !PT ;  /* 0x00000004ff029212 */ /* 0x000fe400078e33ff */
[----:B------:R-:W-:-:S03]  /*0290*/  LEA.HI R3, R3, R0, RZ, 0x8 ;  /* 0x0000000003037211 */ /* 0x000fc600078f40ff */
[----:B------:R-:W-:Y:S02]  /*02a0*/  IMAD.SHL.U32 R6, R2, 0x8, RZ ;  /* 0x0000000802067824 */ /* 0x000fe400078e00ff */
[----:B------:R-:W-:-:S03]  /*02b0*/  IMAD.MOV R2, RZ, RZ, -R2 ;  /* 0x000000ffff027224 */ /* 0x000fc600078e0a02 */
[----:B------:R-:W-:Y:S01]  /*02c0*/  LEA.HI.SX32 R3, R3, -R6, 0x18 ;  /* 0x8000000603037211 */ /* 0x000fe200078fc2ff */
[----:B------:R-:W-:-:S03]  /*02d0*/  IMAD R4, R4, R2, R5 ;  /* 0x0000000204047224 */ /* 0x000fc600078e0205 */
[----:B------:R-:W-:Y:S02]  /*02e0*/  IMNMX R11, R3, 0x8, PT ;  /* 0x00000008030b7817 */ /* 0x000fe40003800200 */
[----:B------:R-:W-:Y:S02]  /*02f0*/  IABS R9, R4 ;  /* 0x0000000400097213 */ /* 0x000fe40000000000 */
[----:B------:R-:W-:-:S04]  /*0300*/  IABS R7, R11 ;  /* 0x0000000b00077213 */ /* 0x000fc80000000000 */
[----:B------:R-:W0:Y:S08]  /*0310*/  I2F.RP R0, R7 ;  /* 0x0000000700007306 */ /* 0x000e300000209400 */
[----:B0-----:R-:W0:Y:S02]  /*0320*/  MUFU.RCP R0, R0 ;  /* 0x0000000000007308 */ /* 0x001e240000001000 */
[----:B0-----:R-:W-:-:S06]  /*0330*/  IADD3 R3, R0, 0xffffffe, RZ ;  /* 0x0ffffffe00037810 */ /* 0x001fcc0007ffe0ff */
[----:B------:R-:W0:Y:S02]  /*0340*/  F2I.FTZ.U32.TRUNC.NTZ R3, R3 ;  /* 0x0000000300037305 */ /* 0x000e24000021f000 */
[----:B0-----:R-:W-:-:S04]  /*0350*/  IMAD.MOV R8, RZ, RZ, -R3 ;  /* 0x000000ffff087224 */ /* 0x001fc800078e0a03 */
[----:B------:R-:W-:Y:S01]  /*0360*/  IMAD.MOV.U32 R2, RZ, RZ, R8 ;  /* 0x000000ffff027224 */ /* 0x000fe200078e0008 */
[----:B------:R-:W-:-:S03]  /*0370*/  IABS R8, R11 ;  /* 0x0000000b00087213 */ /* 0x000fc60000000000 */
[----:B------:R-:W-:Y:S02]  /*0380*/  IMAD R5, R2, R7, RZ ;  /* 0x0000000702057224 */ /* 0x000fe400078e02ff */
[----:B------:R-:W-:Y:S02]  /*0390*/  IMAD.MOV.U32 R2, RZ, RZ, RZ ;  /* 0x000000ffff027224 */ /* 0x000fe400078e00ff */
[----:B------:R-:W-:Y:S02]  /*03a0*/  IMAD.MOV R0, RZ, RZ, -R8 ;  /* 0x000000ffff007224 */ /* 0x000fe400078e0a08 */
[----:B------:R-:W-:-:S04]  /*03b0*/  IMAD.HI.U32 R2, R3, R5, R2 ;  /* 0x0000000503027227 */ /* 0x000fc800078e0002 */
[----:B------:R-:W-:Y:S02]  /*03c0*/  IMAD.MOV.U32 R8, RZ, RZ, c[0x0][0x180] ;  /* 0x00006000ff087624 */ /* 0x000fe400078e00ff */
[----:B------:R-:W-:-:S03]  /*03d0*/  IMAD.HI.U32 R2, R2, R9, RZ ;  /* 0x0000000902027227 */ /* 0x000fc600078e00ff */
[----:B------:R-:W-:Y:S01]  /*03e0*/  IADD3 R8, R8, 0xf, RZ ;  /* 0x0000000f08087810 */ /* 0x000fe20007ffe0ff */
[----:B------:R-:W-:-:S05]  /*03f0*/  IMAD R0, R2, R0, R9 ;  /* 0x0000000002007224 */ /* 0x000fca00078e0209 */
[----:B------:R-:W-:-:S13]  /*0400*/  ISETP.GT.U32.AND P1, PT, R7, R0, PT ;  /* 0x000000000700720c */ /* 0x000fda0003f24070 */
[----:B------:R-:W-:Y:S01]  /*0410*/  @!P1 IMAD.IADD R0, R0, 0x1, -R7 ;  /* 0x0000000100009824 */ /* 0x000fe200078e0a07 */
[----:B------:R-:W-:Y:S02]  /*0420*/  @!P1 IADD3 R2, R2, 0x1, RZ ;  /* 0x0000000102029810 */ /* 0x000fe40007ffe0ff */
[----:B------:R-:W-:Y:S02]  /*0430*/  ISETP.NE.AND P1, PT, R11, RZ, PT ;  /* 0x000000ff0b00720c */ /* 0x000fe40003f25270 */
[----:B------:R-:W-:Y:S02]  /*0440*/  ISETP.GE.U32.AND P0, PT, R0, R7, PT ;  /* 0x000000070000720c */ /* 0x000fe40003f06070 */
[----:B------:R-:W-:-:S04]  /*0450*/  LOP3.LUT R0, R4, R11, RZ, 0x3c, !PT ;  /* 0x0000000b04007212 */ /* 0x000fc800078e3cff */
[----:B------:R-:W-:-:S07]  /*0460*/  ISETP.GE.AND P2, PT, R0, RZ, PT ;  /* 0x000000ff0000720c */ /* 0x000fce0003f46270 */
[----:B------:R-:W-:Y:S02]  /*0470*/  @P0 IADD3 R2, R2, 0x1, RZ ;  /* 0x0000000102020810 */ /* 0x000fe40007ffe0ff */
[----:B------:R-:W-:-:S03]  /*0480*/  ISETP.GT.AND P0, PT, R8, 0xf, PT ;  /* 0x0000000f0800780c */ /* 0x000fc60003f04270 */
[----:B------:R-:W-:Y:S02]  /*0490*/  IMAD.MOV.U32 R3, RZ, RZ, R2 ;  /* 0x000000ffff037224 */ /* 0x000fe400078e0002 */
[----:B------:R-:W-:Y:S02]  /*04a0*/  IMAD.MOV.U32 R2, RZ, RZ, c[0x0][0x180] ;  /* 0x00006000ff027624 */ /* 0x000fe400078e00ff */
[----:B------:R-:W-:Y:S01]  /*04b0*/  @!P2 IMAD.MOV R3, RZ, RZ, -R3 ;  /* 0x000000ffff03a224 */ /* 0x000fe200078e0a03 */
[----:B------:R-:W-:-:S05]  /*04c0*/  @!P1 LOP3.LUT R3, RZ, R11, RZ, 0x33, !PT ;  /* 0x0000000bff039212 */ /* 0x000fca00078e33ff */
[----:B------:R-:W-:Y:S02]  /*04d0*/  IMAD.MOV R0, RZ, RZ, -R3 ;  /* 0x000000ffff007224 */ /* 0x000fe400078e0a03 */
[----:B------:R-:W-:Y:S02]  /*04e0*/  IMAD.SHL.U32 R3, R3, 0x40, RZ ;  /* 0x0000004003037824 */ /* 0x000fe400078e00ff */
[----:B------:R-:W-:-:S04]  /*04f0*/  IMAD R0, R11, R0, R4 ;  /* 0x000000000b007224 */ /* 0x000fc800078e0204 */
[----:B------:R-:W-:-:S04]  /*0500*/  IMAD.IADD R0, R6, 0x1, R0 ;  /* 0x0000000106007824 */ /* 0x000fc800078e0200 */
[----:B------:R-:W-:-:S05]  /*0510*/  IMAD R0, R0, 0x100, R36 ;  /* 0x0000010000007824 */ /* 0x000fca00078e0224 */
[----:B------:R-:W-:Y:S01]  /*0520*/  IADD3 R4, R0, 0x80, RZ ;  /* 0x0000008000047810 */ /* 0x000fe20007ffe0ff */
[----:B------:R-:W-:Y:S05]  /*0530*/  @P0 BRA `(.L_x_0) ;  /* 0x0000024000000947 */ /* 0x000fea0003800000 */
[----:B------:R-:W-:Y:S01]  /*0540*/  IMAD.SHL.U32 R2, R37, 0x20, RZ ;  /* 0x0000002025027824 */ /* 0x000fe200078e00ff */
[----:B------:R-:W-:Y:S01]  /*0550*/  CS2R R164, SRZ ;  /* 0x0000000000a47805 */ /* 0x000fe2000001ff00 */
[----:B------:R-:W-:Y:S01]  /*0560*/  CS2R R166, SRZ ;  /* 0x0000000000a67805 */ /* 0x000fe2000001ff00 */
[----:B------:R-:W-:Y:S01]  /*0570*/  CS2R R32, SRZ ;  /* 0x0000000000207805 */ /* 0x000fe2000001ff00 */
[----:B------:R-:W-:Y:S01]  /*0580*/  CS2R R34, SRZ ;  /* 0x0000000000227805 */ /* 0x000fe2000001ff00 */
[----:B------:R-:W-:Y:S01]  /*0590*/  LOP3.LUT R2, R2, 0x60, RZ, 0xc0, !PT ;  /* 0x0000006002027812 */ /* 0x000fe200078ec0ff */
[----:B------:R-:W-:Y:S01]  /*05a0*/  CS2R R132, SRZ ;  /* 0x0000000000847805 */ /* 0x000fe2000001ff00 */
[----:B------:R-:W-:Y:S01]  /*05b0*/  CS2R R134, SRZ ;  /* 0x0000000000867805 */ /* 0x000fe2000001ff00 */
[----:B------:R-:W-:Y:S01]  /*05c0*/  CS2R R28, SRZ ;  /* 0x00000000001c7805 */ /* 0x000fe2000001ff00 */
[----:B------:R-:W-:Y:S01]  /*05d0*/  CS2R R30, SRZ ;  /* 0x00000000001e7805 */ /* 0x000fe2000001ff00 */
[----:B------:R0:W-:Y:S01]  /*05e0*/  STL [R1+0x10], R2 ;  /* 0x0000100201007387 */ /* 0x0001e20000100800 */
[----:B------:R-:W-:Y:S01]  /*05f0*/  CS2R R100, SRZ ;  /* 0x0000000000647805 */ /* 0x000fe2000001ff00 */
        /* <DEDUP_REMOVED lines=23> */
[----:B------:R-:W-:Y:S05]  /*0770*/  BRA `(.L_x_1) ;  /* 0x00002d0000007947 */ /* 0x000fea0003800000 */
.L_x_0:
[----:B------:R-:W-:Y:S01]  /*0780*/  IABS R18, c[0x0][0x178] ;  /* 0x00005e0000127a13 */ /* 0x000fe20000000000 */
[----:B------:R-:W-:Y:S01]  /*0790*/  IMAD.SHL.U32 R246, R36, 0x2, RZ ;  /* 0x0000000224f67824 */ /* 0x000fe200078e00ff */
[----:B------:R-:W-:Y:S01]  /*07a0*/  IABS R22, c[0x0][0x17c] ;  /* 0x00005f0000167a13 */ /* 0x000fe20000000000 */
[----:B------:R-:W-:Y:S01]  /*07b0*/  IMAD.MOV.U32 R227, RZ, RZ, c[0x0][0x188] ;  /* 0x00006200ffe37624 */ /* 0x000fe200078e00ff */
[----:B------:R-:W0:Y:S01]  /*07c0*/  I2F.RP R12, R18 ;  /* 0x00000012000c7306 */ /* 0x000e220000209400 */
[----:B------:R-:W-:Y:S01]  /*07d0*/  SHF.R.S32.HI R5, RZ, 0x1f, R8 ;  /* 0x0000001fff057819 */ /* 0x000fe20000011408 */
[----:B------:R-:W-:Y:S01]  /*07e0*/  CS2R R168, SRZ ;  /* 0x0000000000a87805 */ /* 0x000fe2000001ff00 */
[----:B------:R-:W-:Y:S01]  /*07f0*/  IABS R16, R4 ;  /* 0x0000000400107213 */ /* 0x000fe20000000000 */
[----:B------:R-:W-:Y:S01]  /*0800*/  IMAD R31, R227, 0xb, RZ ;  /* 0x0000000be31f7824 */ /* 0x000fe200078e02ff */
[----:B------:R-:W-:Y:S01]  /*0810*/  LEA.HI R8, R5, R8, RZ, 0x4 ;  /* 0x0000000805087211 */ /* 0x000fe200078f20ff */
[C---:B------:R-:W-:Y:S01]  /*0820*/  IMAD R35, R227.reuse, 0xa, RZ ;  /* 0x0000000ae3237824 */ /* 0x040fe200078e02ff */
[----:B------:R-:W-:Y:S01]  /*0830*/  ISETP.GE.AND P4, PT, R4, RZ, PT ;  /* 0x000000ff0400720c */ /* 0x000fe20003f86270 */
[----:B------:R-:W1:Y:S01]  /*0840*/  I2F.RP R9, R22 ;  /* 0x0000001600097306 */ /* 0x000e620000209400 */
[----:B------:R-:W-:Y:S01]  /*0850*/  ISETP.GE.AND P5, PT, R0, RZ, PT ;  /* 0x000000ff0000720c */ /* 0x000fe20003fa6270 */
[C---:B------:R-:W-:Y:S01]  /*0860*/  IMAD R39, R227.reuse, 0x9, RZ ;  /* 0x00000009e3277824 */ /* 0x040fe200078e02ff */
[--C-:B------:R-:W-:Y:S01]  /*0870*/  SHF.R.S32.HI R20, RZ, 0x2, R37.reuse ;  /* 0x00000002ff147819 */ /* 0x100fe20000011425 */
[C---:B------:R-:W-:Y:S01]  /*0880*/  IMAD.SHL.U32 R43, R227.reuse, 0x8, RZ ;  /* 0x00000008e32b7824 */ /* 0x040fe200078e00ff */
[----:B------:R-:W-:Y:S01]  /*0890*/  CS2R R170, SRZ ;  /* 0x0000000000aa7805 */ /* 0x000fe2000001ff00 */
[C---:B------:R-:W-:Y:S01]  /*08a0*/  IMAD R203, R227.reuse, 0x7, RZ ;  /* 0x00000007e3cb7824 */ /* 0x040fe200078e02ff */
[----:B------:R-:W-:Y:S01]  /*08b0*/  SGXT R20, R20, 0x1 ;  /* 0x000000011414781a */ /* 0x000fe20000000200 */
[----:B0-----:R-:W0:Y:S01]  /*08c0*/  MUFU.RCP R12, R12 ;  /* 0x0000000c000c7308 */ /* 0x001e220000001000 */
[C---:B------:R-:W-:Y:S01]  /*08d0*/  IMAD R207, R227.reuse, 0x6, RZ ;  /* 0x00000006e3cf7824 */ /* 0x040fe200078e02ff */
[----:B------:R-:W-:Y:S01]  /*08e0*/  CS2R R164, SRZ ;  /* 0x0000000000a47805 */ /* 0x000fe2000001ff00 */
[C---:B------:R-:W-:Y:S01]  /*08f0*/  IMAD R211, R227.reuse, 0x5, RZ ;  /* 0x00000005e3d37824 */ /* 0x040fe200078e02ff */
[----:B------:R-:W-:Y:S01]  /*0900*/  CS2R R166, SRZ ;  /* 0x0000000000a67805 */ /* 0x000fe2000001ff00 */
[C---:B------:R-:W-:Y:S01]  /*0910*/  IMAD.SHL.U32 R215, R227.reuse, 0x4, RZ ;  /* 0x00000004e3d77824 */ /* 0x040fe200078e00ff */
[----:B------:R-:W-:Y:S01]  /*0920*/  CS2R R160, SRZ ;  /* 0x0000000000a07805 */ /* 0x000fe2000001ff00 */
[C---:B------:R-:W-:Y:S01]  /*0930*/  IMAD R219, R227.reuse, 0x3, RZ ;  /* 0x00000003e3db7824 */ /* 0x040fe200078e02ff */
[----:B-1----:R-:W1:Y:S01]  /*0940*/  MUFU.RCP R9, R9 ;  /* 0x0000000900097308 */ /* 0x002e620000001000 */
[----:B------:R-:W-:Y:S01]  /*0950*/  IMAD.SHL.U32 R223, R227, 0x2, RZ ;  /* 0x00000002e3df7824 */ /* 0x000fe200078e00ff */
[----:B------:R-:W-:Y:S01]  /*0960*/  CS2R R162, SRZ ;  /* 0x0000000000a27805 */ /* 0x000fe2000001ff00 */
[----:B------:R-:W-:Y:S01]  /*0970*/  CS2R R156, SRZ ;  /* 0x00000000009c7805 */ /* 0x000fe2000001ff00 */
[----:B------:R-:W-:Y:S01]  /*0980*/  CS2R R158, SRZ ;  /* 0x00000000009e7805 */ /* 0x000fe2000001ff00 */
[----:B------:R-:W-:Y:S01]  /*0990*/  CS2R R152, SRZ ;  /* 0x0000000000987805 */ /* 0x000fe2000001ff00 */
[----:B------:R-:W-:Y:S01]  /*09a0*/  CS2R R154, SRZ ;  /* 0x00000000009a7805 */ /* 0x000fe2000001ff00 */
[----:B------:R-:W-:Y:S01]  /*09b0*/  CS2R R148, SRZ ;  /* 0x0000000000947805 */ /* 0x000fe2000001ff00 */
[----:B0-----:R-:W-:Y:S01]  /*09c0*/  IADD3 R10, R12, 0xffffffe, RZ ;  /* 0x0ffffffe0c0a7810 */ /* 0x001fe20007ffe0ff */
[----:B------:R-:W-:Y:S01]  /*09d0*/  CS2R R150, SRZ ;  /* 0x0000000000967805 */ /* 0x000fe2000001ff00 */
[----:B------:R-:W-:Y:S01]  /*09e0*/  SHF.R.U32.HI R12, RZ, 0x4, R37 ;  /* 0x00000004ff0c7819 */ /* 0x000fe20000011625 */
[----:B------:R-:W-:Y:S01]  /*09f0*/  CS2R R144, SRZ ;  /* 0x0000000000907805 */ /* 0x000fe2000001ff00 */
[----:B------:R0:W2:Y:S01]  /*0a00*/  F2I.FTZ.U32.TRUNC.NTZ R11, R10 ;  /* 0x0000000a000b7305 */ /* 0x0000a2000021f000 */
[----:B------:R-:W-:Y:S01]  /*0a10*/  CS2R R146, SRZ ;  /* 0x0000000000927805 */ /* 0x000fe2000001ff00 */
[----:B------:R-:W-:Y:S01]  /*0a20*/  CS2R R140, SRZ ;  /* 0x00000000008c7805 */ /* 0x000fe2000001ff00 */
[----:B------:R-:W-:Y:S01]  /*0a30*/  CS2R R142, SRZ ;  /* 0x00000000008e7805 */ /* 0x000fe2000001ff00 */
[----:B-1----:R-:W-:Y:S01]  /*0a40*/  IADD3 R6, R9, 0xffffffe, RZ ;  /* 0x0ffffffe09067810 */ /* 0x002fe20007ffe0ff */
[----:B------:R-:W-:Y:S01]  /*0a50*/  CS2R R136, SRZ ;  /* 0x0000000000887805 */ /* 0x000fe2000001ff00 */
[----:B------:R-:W-:Y:S01]  /*0a60*/  CS2R R138, SRZ ;  /* 0x00000000008a7805 */ /* 0x000fe2000001ff00 */
[----:B------:R-:W-:Y:S01]  /*0a70*/  CS2R R132, SRZ ;  /* 0x0000000000847805 */ /* 0x000fe2000001ff00 */
[----:B------:R1:W3:Y:S01]  /*0a80*/  F2I.FTZ.U32.TRUNC.NTZ R7, R6 ;  /* 0x0000000600077305 */ /* 0x0002e2000021f000 */
[----:B0-----:R-:W-:Y:S01]  /*0a90*/  IMAD.MOV.U32 R10, RZ, RZ, RZ ;  /* 0x000000ffff0a7224 */ /* 0x001fe200078e00ff */
[----:B------:R-:W-:Y:S01]  /*0aa0*/  CS2R R134, SRZ ;  /* 0x0000000000867805 */ /* 0x000fe2000001ff00 */
[----:B------:R-:W-:Y:S01]  /*0ab0*/  CS2R R128, SRZ ;  /* 0x0000000000807805 */ /* 0x000fe2000001ff00 */
[----:B------:R-:W-:Y:S01]  /*0ac0*/  CS2R R130, SRZ ;  /* 0x0000000000827805 */ /* 0x000fe2000001ff00 */
[----:B------:R-:W-:Y:S01]  /*0ad0*/  CS2R R124, SRZ ;  /* 0x00000000007c7805 */ /* 0x000fe2000001ff00 */
[----:B------:R-:W-:Y:S01]  /*0ae0*/  CS2R R126, SRZ ;  /* 0x00000000007e7805 */ /* 0x000fe2000001ff00 */
[----:B------:R-:W-:Y:S01]  /*0af0*/  CS2R R120, SRZ ;  /* 0x0000000000787805 */ /* 0x000fe2000001ff00 */
[----:B--2---:R-:W-:Y:S01]  /*0b00*/  IMAD.MOV R15, RZ, RZ, -R11 ;  /* 0x000000ffff0f7224 */ /* 0x004fe200078e0a0b */
[----:B------:R-:W-:Y:S01]  /*0b10*/  CS2R R122, SRZ ;  /* 0x00000000007a7805 */ /* 0x000fe2000001ff00 */
[----:B-1----:R-:W-:Y:S01]  /*0b20*/  IMAD.MOV.U32 R6, RZ, RZ, RZ ;  /* 0x000000ffff067224 */ /* 0x002fe200078e00ff */
[----:B------:R-:W-:Y:S01]  /*0b30*/  CS2R R116, SRZ ;  /* 0x0000000000747805 */ /* 0x000fe2000001ff00 */
[----:B------:R-:W-:Y:S01]  /*0b40*/  IMAD R9, R15, R18, RZ ;  /* 0x000000120f097224 */ /* 0x000fe200078e02ff */
[----:B------:R-:W-:Y:S01]  /*0b50*/  CS2R R118, SRZ ;  /* 0x0000000000767805 */ /* 0x000fe2000001ff00 */
[----:B------:R-:W-:Y:S01]  /*0b60*/  CS2R R112, SRZ ;  /* 0x0000000000707805 */ /* 0x000fe2000001ff00 */
[----:B------:R-:W-:Y:S01]  /*0b70*/  CS2R R114, SRZ ;  /* 0x0000000000727805 */ /* 0x000fe2000001ff00 */
[----:B---3--:R-:W-:Y:S01]  /*0b80*/  IMAD.MOV R13, RZ, RZ, -R7 ;  /* 0x000000ffff0d7224 */ /* 0x008fe200078e0a07 */
[----:B------:R-:W-:Y:S01]  /*0b90*/  CS2R R108, SRZ ;  /* 0x00000000006c7805 */ /* 0x000fe2000001ff00 */
[----:B------:R-:W-:Y:S01]  /*0ba0*/  IMAD.HI.U32 R11, R11, R9, R10 ;  /* 0x000000090b0b7227 */ /* 0x000fe200078e000a */
[----:B------:R-:W-:Y:S01]  /*0bb0*/  SGXT.U32 R10, R12, 0x3 ;  /* 0x000000030c0a781a */ /* 0x000fe20000000000 */
[----:B------:R-:W-:Y:S01]  /*0bc0*/  CS2R R110, SRZ ;  /* 0x00000000006e7805 */ /* 0x000fe2000001ff00 */
[----:B------:R-:W-:Y:S01]  /*0bd0*/  IABS R12, R0 ;  /* 0x00000000000c7213 */ /* 0x000fe20000000000 */
[----:B------:R-:W-:Y:S01]  /*0be0*/  IMAD R5, R13, R22, RZ ;  /* 0x000000160d057224 */ /* 0x000fe200078e02ff */
[----:B------:R-:W-:Y:S01]  /*0bf0*/  LOP3.LUT R14, R3, R10, RZ, 0xfc, !PT ;  /* 0x0000000a030e7212 */ /* 0x000fe200078efcff */
[C---:B------:R-:W-:Y:S01]  /*0c00*/  IMAD.HI.U32 R10, R11.reuse, R16, RZ ;  /* 0x000000100b0a7227 */ /* 0x040fe200078e00ff */
[----:B------:R-:W-:Y:S01]  /*0c10*/  CS2R R104, SRZ ;  /* 0x0000000000687805 */ /* 0x000fe2000001ff00 */
[----:B------:R-:W-:Y:S01]  /*0c20*/  CS2R R106, SRZ ;  /* 0x00000000006a7805 */ /* 0x000fe2000001ff00 */
[C---:B------:R-:W-:Y:S01]  /*0c30*/  LOP3.LUT R24, R14.reuse, 0x30, RZ, 0xfc, !PT ;  /* 0x000000300e187812 */ /* 0x040fe200078efcff */
[----:B------:R-:W-:Y:S01]  /*0c40*/  IMAD.HI.U32 R11, R11, R12, RZ ;  /* 0x0000000c0b0b7227 */ /* 0x000fe200078e00ff */
[C---:B------:R-:W-:Y:S01]  /*0c50*/  LOP3.LUT R25, R14.reuse, 0x28, RZ, 0xfc, !PT ;  /* 0x000000280e197812 */ /* 0x040fe200078efcff */
[----:B------:R-:W-:Y:S01]  /*0c60*/  CS2R R100, SRZ ;  /* 0x0000000000647805 */ /* 0x000fe2000001ff00 */
[----:B------:R-:W-:Y:S01]  /*0c70*/  IABS R15, R24 ;  /* 0x00000018000f7213 */ /* 0x000fe20000000000 */
[----:B------:R-:W-:Y:S01]  /*0c80*/  IMAD.HI.U32 R6, R7, R5, R6 ;  /* 0x0000000507067227 */ /* 0x000fe200078e0006 */
[----:B------:R-:W-:Y:S01]  /*0c90*/  LEA.HI R5, R37, R3, RZ, 0x1c ;  /* 0x0000000325057211 */ /* 0x000fe200078fe0ff */
[----:B------:R-:W-:Y:S01]  /*0ca0*/  CS2R R102, SRZ ;  /* 0x0000000000667805 */ /* 0x000fe2000001ff00 */
[----:B------:R-:W-:Y:S01]  /*0cb0*/  IABS R19, R25 ;  /* 0x0000001900137213 */ /* 0x000fe20000000000 */
[----:B------:R-:W-:Y:S01]  /*0cc0*/  IMAD.MOV R17, RZ, RZ, -R10 ;  /* 0x000000ffff117224 */ /* 0x000fe200078e0a0a */
[----:B------:R-:W-:Y:S01]  /*0cd0*/  IADD3 R5, R5, 0x38, RZ ;  /* 0x0000003805057810 */ /* 0x000fe20007ffe0ff */
[----:B------:R-:W-:Y:S01]  /*0ce0*/  IMAD.MOV R21, RZ, RZ, -R11 ;  /* 0x000000ffff157224 */ /* 0x000fe200078e0a0b */
[----:B------:R-:W-:Y:S01]  /*0cf0*/  LOP3.LUT R26, R14, 0x20, RZ, 0xfc, !PT ;  /* 0x000000200e1a7812 */ /* 0x000fe200078efcff */
[C---:B------:R-:W-:Y:S01]  /*0d00*/  IMAD R16, R18.reuse, R17, R16 ;  /* 0x0000001112107224 */ /* 0x040fe200078e0210 */
[----:B------:R-:W-:Y:S01]  /*0d10*/  IABS R13, R5 ;  /* 0x00000005000d7213 */ /* 0x000fe20000000000 */
[----:B------:R-:W-:Y:S01]  /*0d20*/  IMAD R17, R18, R21, R12 ;  /* 0x0000001512117224 */ /* 0x000fe200078e020c */
[----:B------:R-:W-:Y:S01]  /*0d30*/  ISETP.GE.AND P3, PT, R5, RZ, PT ;  /* 0x000000ff0500720c */ /* 0x000fe20003f66270 */
[----:B------:R-:W-:Y:S01]  /*0d40*/  IMAD.HI.U32 R7, R6, R15, RZ ;  /* 0x0000000f06077227 */ /* 0x000fe200078e00ff */
[C---:B------:R-:W-:Y:S01]  /*0d50*/  ISETP.GT.U32.AND P0, PT, R18.reuse, R16, PT ;  /* 0x000000101200720c */ /* 0x040fe20003f04070 */
[----:B------:R-:W-:Y:S01]  /*0d60*/  CS2R R96, SRZ ;  /* 0x0000000000607805 */ /* 0x000fe2000001ff00 */
[----:B------:R-:W-:Y:S01]  /*0d70*/  ISETP.GT.U32.AND P2, PT, R18, R17, PT ;  /* 0x000000111200720c */ /* 0x000fe20003f44070 */
[----:B------:R-:W-:Y:S01]  /*0d80*/  IMAD.HI.U32 R5, R6, R13, RZ ;  /* 0x0000000d06057227 */ /* 0x000fe200078e00ff */
[C---:B------:R-:W-:Y:S01]  /*0d90*/  LOP3.LUT R27, R14.reuse, 0x18, RZ, 0xfc, !PT ;  /* 0x000000180e1b7812 */ /* 0x040fe200078efcff */
[----:B------:R-:W-:Y:S01]  /*0da0*/  CS2R R98, SRZ ;  /* 0x0000000000627805 */ /* 0x000fe2000001ff00 */
[----:B------:R-:W-:Y:S01]  /*0db0*/  LOP3.LUT R28, R14, 0x10, RZ, 0xfc, !PT ;  /* 0x000000100e1c7812 */ /* 0x000fe200078efcff */
[----:B------:R-:W-:Y:S01]  /*0dc0*/  IMAD.HI.U32 R9, R6, R19, RZ ;  /* 0x0000001306097227 */ /* 0x000fe200078e00ff */
[C---:B------:R-:W-:Y:S01]  /*0dd0*/  LOP3.LUT R29, R14.reuse, 0x8, RZ, 0xfc, !PT ;  /* 0x000000080e1d7812 */ /* 0x040fe200078efcff */
[----:B------:R-:W-:Y:S01]  /*0de0*/  CS2R R92, SRZ ;  /* 0x00000000005c7805 */ /* 0x000fe2000001ff00 */
[----:B------:R-:W-:Y:S01]  /*0df0*/  IABS R23, R14 ;  /* 0x0000000e00177213 */ /* 0x000fe20000000000 */
[----:B------:R-:W-:Y:S01]  /*0e00*/  IMAD.MOV R5, RZ, RZ, -R5 ;  /* 0x000000ffff057224 */ /* 0x000fe200078e0a05 */
[----:B------:R-:W-:Y:S01]  /*0e10*/  IABS R21, R29 ;  /* 0x0000001d00157213 */ /* 0x000fe20000000000 */
[----:B------:R-:W-:Y:S01]  /*0e20*/  IMAD.MOV R10, RZ, RZ, -R7 ;  /* 0x000000ffff0a7224 */ /* 0x000fe200078e0a07 */
[----:B------:R-:W-:Y:S01]  /*0e30*/  ISETP.GE.AND P1, PT, R14, RZ, PT ;  /* 0x000000ff0e00720c */ /* 0x000fe20003f26270 */
[----:B------:R-:W-:Y:S01]  /*0e40*/  IMAD.MOV R11, RZ, RZ, -R9 ;  /* 0x000000ffff0b7224 */ /* 0x000fe200078e0a09 */
[----:B------:R-:W-:Y:S01]  /*0e50*/  CS2R R94, SRZ ;  /* 0x00000000005e7805 */ /* 0x000fe2000001ff00 */
[C---:B------:R-:W-:Y:S01]  /*0e60*/  IMAD R7, R22.reuse, R5, R13 ;  /* 0x0000000516077224 */ /* 0x040fe200078e020d */
[----:B------:R-:W-:Y:S01]  /*0e70*/  IABS R13, R26 ;  /* 0x0000001a000d7213 */ /* 0x000fe20000000000 */
[----:B------:R-:W-:Y:S01]  /*0e80*/  IMAD R9, R22, R10, R15 ;  /* 0x0000000a16097224 */ /* 0x000fe200078e020f */
[----:B------:R-:W-:Y:S01]  /*0e90*/  IABS R15, R27 ;  /* 0x0000001b000f7213 */ /* 0x000fe20000000000 */
[--C-:B------:R-:W-:Y:S01]  /*0ea0*/  @!P0 IMAD.IADD R16, R16, 0x1, -R18.reuse ;  /* 0x0000000110108824 */ /* 0x100fe200078e0a12 */
[----:B------:R-:W-:Y:S01]  /*0eb0*/  CS2R R88, SRZ ;  /* 0x0000000000587805 */ /* 0x000fe2000001ff00 */
[--C-:B------:R-:W-:Y:S01]  /*0ec0*/  @!P2 IMAD.IADD R17, R17, 0x1, -R18.reuse ;  /* 0x000000011111a824 */ /* 0x100fe200078e0a12 */
[----:B------:R-:W-:Y:S01]  /*0ed0*/  CS2R R90, SRZ ;  /* 0x00000000005a7805 */ /* 0x000fe2000001ff00 */
[----:B------:R-:W-:Y:S01]  /*0ee0*/  IMAD R10, R22, R11, R19 ;  /* 0x0000000b160a7224 */ /* 0x000fe200078e0213 */
[----:B------:R-:W-:Y:S01]  /*0ef0*/  ISETP.GT.U32.AND P0, PT, R18, R16, PT ;  /* 0x000000101200720c */ /* 0x000fe20003f04070 */
[----:B------:R-:W-:Y:S01]  /*0f00*/  IMAD.HI.U32 R5, R6, R13, RZ ;  /* 0x0000000d06057227 */ /* 0x000fe200078e00ff */
[----:B------:R-:W-:Y:S01]  /*0f10*/  ISETP.GT.U32.AND P2, PT, R18, R17, PT ;  /* 0x000000111200720c */ /* 0x000fe20003f44070 */
[----:B------:R-:W-:Y:S01]  /*0f20*/  CS2R R84, SRZ ;  /* 0x0000000000547805 */ /* 0x000fe2000001ff00 */
[----:B------:R-:W-:Y:S01]  /*0f30*/  IABS R19, R28 ;  /* 0x0000001c00137213 */ /* 0x000fe20000000000 */
[----:B------:R-:W-:Y:S01]  /*0f40*/  IMAD.HI.U32 R11, R6, R15, RZ ;  /* 0x0000000f060b7227 */ /* 0x000fe200078e00ff */
[----:B------:R-:W-:Y:S01]  /*0f50*/  CS2R R86, SRZ ;  /* 0x0000000000567805 */ /* 0x000fe2000001ff00 */
[----:B------:R-:W-:Y:S01]  /*0f60*/  CS2R R80, SRZ ;  /* 0x0000000000507805 */ /* 0x000fe2000001ff00 */
[----:B------:R-:W-:Y:S01]  /*0f70*/  CS2R R82, SRZ ;  /* 0x0000000000527805 */ /* 0x000fe2000001ff00 */
[----:B------:R-:W-:Y:S01]  /*0f80*/  IMAD.MOV R12, RZ, RZ, -R5 ;  /* 0x000000ffff0c7224 */ /* 0x000fe200078e0a05 */
[----:B------:R-:W-:Y:S01]  /*0f90*/  CS2R R76, SRZ ;  /* 0x00000000004c7805 */ /* 0x000fe2000001ff00 */
[----:B------:R-:W-:Y:S01]  /*0fa0*/  IMAD.MOV R11, RZ, RZ, -R11 ;  /* 0x000000ffff0b7224 */ /* 0x000fe200078e0a0b */
[----:B------:R-:W-:Y:S01]  /*0fb0*/  CS2R R78, SRZ ;  /* 0x00000000004e7805 */ /* 0x000fe2000001ff00 */
[C---:B------:R-:W-:Y:S01]  /*0fc0*/  IMAD R12, R22.reuse, R12, R13 ;  /* 0x0000000c160c7224 */ /* 0x040fe200078e020d */
[----:B------:R-:W-:Y:S01]  /*0fd0*/  CS2R R72, SRZ ;  /* 0x0000000000487805 */ /* 0x000fe2000001ff00 */
[----:B------:R-:W-:Y:S01]  /*0fe0*/  IMAD R13, R22, R11, R15 ;  /* 0x0000000b160d7224 */ /* 0x000fe200078e020f */
[----:B------:R-:W-:Y:S01]  /*0ff0*/  CS2R R74, SRZ ;  /* 0x00000000004a7805 */ /* 0x000fe2000001ff00 */
[----:B------:R-:W-:Y:S01]  /*1000*/  IMAD.HI.U32 R5, R6, R19, RZ ;  /* 0x0000001306057227 */ /* 0x000fe200078e00ff */
[----:B------:R-:W-:Y:S01]  /*1010*/  ISETP.GT.U32.AND P6, PT, R22, R12, PT ;  /* 0x0000000c1600720c */ /* 0x000fe20003fc4070 */
[----:B------:R-:W-:Y:S01]  /*1020*/  CS2R R68, SRZ ;  /* 0x0000000000447805 */ /* 0x000fe2000001ff00 */
[----:B------:R-:W-:Y:S01]  /*1030*/  CS2R R70, SRZ ;  /* 0x0000000000467805 */ /* 0x000fe2000001ff00 */
        /* <DEDUP_REMOVED lines=8> */
[--C-:B------:R-:W-:Y:S01]  /*10c0*/  @!P0 IMAD.IADD R16, R16, 0x1, -R18.reuse ;  /* 0x0000000110108824 */ /* 0x100fe200078e0a12 */
[C---:B------:R-:W-:Y:S01]  /*10d0*/  ISETP.GT.U32.AND P0, PT, R22.reuse, R7, PT ;  /* 0x000000071600720c */ /* 0x040fe20003f04070 */
[----:B------:R-:W-:Y:S01]  /*10e0*/  @!P2 IMAD.IADD R17, R17, 0x1, -R18 ;  /* 0x000000011111a824 */ /* 0x000fe200078e0a12 */
[----:B------:R-:W-:Y:S01]  /*10f0*/  ISETP.NE.AND P2, PT, RZ, c[0x0][0x178], PT ;  /* 0x00005e00ff007a0c */ /* 0x000fe20003f45270 */
[C---:B------:R-:W-:Y:S01]  /*1100*/  IMAD R14, R22.reuse, R5, R19 ;  /* 0x00000005160e7224 */ /* 0x040fe200078e0213 */
[----:B------:R-:W-:Y:S01]  /*1110*/  LOP3.LUT R19, R37, 0x7, RZ, 0xc0, !PT ;  /* 0x0000000725137812 */ /* 0x000fe200078ec0ff */
[----:B------:R-:W-:Y:S01]  /*1120*/  IMAD R15, R22, R11, R21 ;  /* 0x0000000b160f7224 */ /* 0x000fe200078e0215 */
[----:B------:R-:W-:Y:S01]  /*1130*/  CS2R R58, SRZ ;  /* 0x00000000003a7805 */ /* 0x000fe2000001ff00 */
[----:B------:R-:W-:Y:S01]  /*1140*/  IMAD.HI.U32 R6, R6, R23, RZ ;  /* 0x0000001706067227 */ /* 0x000fe200078e00ff */
[----:B------:R-:W-:Y:S01]  /*1150*/  CS2R R52, SRZ ;  /* 0x0000000000347805 */ /* 0x000fe2000001ff00 */
[----:B------:R-:W-:Y:S01]  /*1160*/  CS2R R54, SRZ ;  /* 0x0000000000367805 */ /* 0x000fe2000001ff00 */
[----:B------:R-:W-:Y:S01]  /*1170*/  CS2R R48, SRZ ;  /* 0x0000000000307805 */ /* 0x000fe2000001ff00 */
[----:B------:R-:W-:Y:S01]  /*1180*/  IMAD.MOV.U32 R5, RZ, RZ, R16 ;  /* 0x000000ffff057224 */ /* 0x000fe200078e0010 */
[----:B------:R-:W-:Y:S01]  /*1190*/  CS2R R50, SRZ ;  /* 0x0000000000327805 */ /* 0x000fe2000001ff00 */
[----:B------:R-:W-:Y:S01]  /*11a0*/  IMAD.MOV.U32 R11, RZ, RZ, R17 ;  /* 0x000000ffff0b7224 */ /* 0x000fe200078e0011 */
[----:B------:R-:W-:Y:S01]  /*11b0*/  CS2R R44, SRZ ;  /* 0x00000000002c7805 */ /* 0x000fe2000001ff00 */
[----:B------:R-:W-:Y:S01]  /*11c0*/  IMAD.MOV R18, RZ, RZ, -R6 ;  /* 0x000000ffff127224 */ /* 0x000fe200078e0a06 */
[----:B------:R-:W-:Y:S01]  /*11d0*/  LOP3.LUT R6, RZ, c[0x0][0x178], RZ, 0x33, !PT ;  /* 0x00005e00ff067a12 */ /* 0x000fe200078e33ff */
[----:B------:R-:W-:Y:S01]  /*11e0*/  @!P4 IMAD.MOV R5, RZ, RZ, -R5 ;  /* 0x000000ffff05c224 */ /* 0x000fe200078e0a05 */
[C---:B------:R-:W-:Y:S01]  /*11f0*/  ISETP.GT.U32.AND P4, PT, R22.reuse, R13, PT ;  /* 0x0000000d1600720c */ /* 0x040fe20003f84070 */
[----:B------:R-:W-:Y:S01]  /*1200*/  @!P5 IMAD.MOV R11, RZ, RZ, -R11 ;  /* 0x000000ffff0bd224 */ /* 0x000fe200078e0a0b */
[C---:B------:R-:W-:Y:S01]  /*1210*/  ISETP.GT.U32.AND P5, PT, R22.reuse, R10, PT ;  /* 0x0000000a1600720c */ /* 0x040fe20003fa4070 */
[----:B------:R-:W-:Y:S01]  /*1220*/  IMAD R16, R22, R18, R23 ;  /* 0x0000001216107224 */ /* 0x000fe200078e0217 */
[C---:B------:R-:W-:Y:S01]  /*1230*/  SEL R17, R6.reuse, R5, !P2 ;  /* 0x0000000506117207 */ /* 0x040fe20005000000 */
[--C-:B------:R-:W-:Y:S01]  /*1240*/  @!P0 IMAD.IADD R7, R7, 0x1, -R22.reuse ;  /* 0x0000000107078824 */ /* 0x100fe200078e0a16 */
[----:B------:R-:W-:Y:S01]  /*1250*/  SEL R18, R6, R11, !P2 ;  /* 0x0000000b06127207 */ /* 0x000fe20005000000 */
[--C-:B------:R-:W-:Y:S01]  /*1260*/  @!P6 IMAD.IADD R12, R12, 0x1, -R22.reuse ;  /* 0x000000010c0ce824 */ /* 0x100fe200078e0a16 */
[C---:B------:R-:W-:Y:S01]  /*1270*/  ISETP.GT.U32.AND P2, PT, R22.reuse, R9, PT ;  /* 0x000000091600720c */ /* 0x040fe20003f44070 */
[C---:B------:R-:W-:Y:S01]  /*1280*/  IMAD.SHL.U32 R11, R37.reuse, 0x20, RZ ;  /* 0x00000020250b7824 */ /* 0x040fe200078e00ff */
[C---:B------:R-:W-:Y:S01]  /*1290*/  ISETP.GT.U32.AND P0, PT, R22.reuse, R14, PT ;  /* 0x0000000e1600720c */ /* 0x040fe20003f04070 */
[----:B------:R-:W-:Y:S01]  /*12a0*/  IMAD.SHL.U32 R6, R37, 0x2, RZ ;  /* 0x0000000225067824 */ /* 0x000fe200078e00ff */
[----:B------:R-:W-:Y:S01]  /*12b0*/  ISETP.GT.U32.AND P6, PT, R22, R7, PT ;  /* 0x000000071600720c */ /* 0x000fe20003fc4070 */
[--C-:B------:R-:W-:Y:S01]  /*12c0*/  @!P4 IMAD.IADD R13, R13, 0x1, -R22.reuse ;  /* 0x000000010d0dc824 */ /* 0x100fe200078e0a16 */
[----:B------:R-:W-:Y:S01]  /*12d0*/  LOP3.LUT R30, R11, 0x60, RZ, 0xc0, !PT ;  /* 0x000000600b1e7812 */ /* 0x000fe200078ec0ff */
[----:B------:R-:W-:Y:S01]  /*12e0*/  @!P5 IMAD.IADD R10, R10, 0x1, -R22 ;  /* 0x000000010a0ad824 */ /* 0x000fe200078e0a16 */
[----:B------:R-:W-:Y:S01]  /*12f0*/  ISETP.GT.U32.AND P5, PT, R22, R16, PT ;  /* 0x000000101600720c */ /* 0x000fe20003fa4070 */
[----:B------:R-:W-:Y:S01]  /*1300*/  IMAD.SHL.U32 R11, R19, 0x10, RZ ;  /* 0x00000010130b7824 */ /* 0x000fe200078e00ff */
[--C-:B------:R-:W-:Y:S01]  /*1310*/  SHF.R.S32.HI R5, RZ, 0x6, R37.reuse ;  /* 0x00000006ff057819 */ /* 0x100fe20000011425 */
[----:B------:R-:W-:Y:S01]  /*1320*/  STL [R1+0x10], R30 ;  /* 0x0000101e01007387 */ /* 0x000fe20000100800 */
[----:B------:R-:W-:Y:S01]  /*1330*/  LOP3.LUT R21, R30, 0x90, R20, 0xf8, !PT ;  /* 0x000000901e157812 */ /* 0x000fe200078ef814 */
[--C-:B------:R-:W-:Y:S01]  /*1340*/  @!P2 IMAD.IADD R9, R9, 0x1, -R22.reuse ;  /* 0x000000010909a824 */ /* 0x100fe200078e0a16 */
[----:B------:R-:W-:Y:S01]  /*1350*/  ISETP.GT.U32.AND P2, PT, R22, R15, PT ;  /* 0x0000000f1600720c */ /* 0x000fe20003f44070 */
[--C-:B------:R-:W-:Y:S01]  /*1360*/  @!P0 IMAD.IADD R14, R14, 0x1, -R22.reuse ;  /* 0x000000010e0e8824 */ /* 0x100fe200078e0a16 */
[C---:B------:R-:W-:Y:S01]  /*1370*/  ISETP.GT.U32.AND P0, PT, R22.reuse, R10, PT ;  /* 0x0000000a1600720c */ /* 0x040fe20003f04070 */
[--C-:B------:R-:W-:Y:S01]  /*1380*/  @!P6 IMAD.IADD R7, R7, 0x1, -R22.reuse ;  /* 0x000000010707e824 */ /* 0x100fe200078e0a16 */
[----:B------:R-:W-:Y:S01]  /*1390*/  ISETP.GT.U32.AND P4, PT, R22, R9, PT ;  /* 0x000000091600720c */ /* 0x000fe20003f84070 */
[----:B------:R-:W-:Y:S01]  /*13a0*/  IMAD R18, R18, c[0x0][0x184], RZ ;  /* 0x0000610012127a24 */ /* 0x000fe200078e02ff */
[----:B------:R-:W-:Y:S01]  /*13b0*/  LOP3.LUT R11, R11, 0x60, R37, 0x78, !PT ;  /* 0x000000600b0b7812 */ /* 0x000fe200078e7825 */
[----:B------:R-:W-:Y:S01]  /*13c0*/  @!P5 IMAD.IADD R16, R16, 0x1, -R22 ;  /* 0x000000011010d824 */ /* 0x000fe200078e0a16 */
[----:B------:R-:W-:Y:S01]  /*13d0*/  ISETP.GT.U32.AND P5, PT, R22, R12, PT ;  /* 0x0000000c1600720c */ /* 0x000fe20003fa4070 */
[----:B------:R-:W-:Y:S01]  /*13e0*/  @!P3 IMAD.MOV R7, RZ, RZ, -R7 ;  /* 0x000000ffff07b224 */ /* 0x000fe200078e0a07 */
[----:B------:R-:W-:Y:S01]  /*13f0*/  LOP3.LUT R244, R11, 0x10, R6, 0x78, !PT ;  /* 0x000000100bf47812 */ /* 0x000fe200078e7806 */
[----:B------:R-:W-:Y:S01]  /*1400*/  IMAD R23, R227, 0xd, RZ ;  /* 0x0000000de3177824 */ /* 0x000fe200078e02ff */
[----:B------:R-:W-:Y:S01]  /*1410*/  SGXT R5, R5, 0x1 ;  /* 0x000000010505781a */ /* 0x000fe20000000200 */
[--C-:B------:R-:W-:Y:S01]  /*1420*/  @!P2 IMAD.IADD R15, R15, 0x1, -R22.reuse ;  /* 0x000000010f0fa824 */ /* 0x100fe200078e0a16 */
[----:B------:R-:W-:Y:S01]  /*1430*/  ISETP.GE.AND P2, PT, R24, RZ, PT ;  /* 0x000000ff1800720c */ /* 0x000fe20003f46270 */
[--C-:B------:R-:W-:Y:S01]  /*1440*/  @!P0 IMAD.IADD R10, R10, 0x1, -R22.reuse ;  /* 0x000000010a0a8824 */ /* 0x100fe200078e0a16 */
[C---:B------:R-:W-:Y:S01]  /*1450*/  ISETP.GT.U32.AND P0, PT, R22.reuse, R14, PT ;  /* 0x0000000e1600720c */ /* 0x040fe20003f04070 */
[--C-:B------:R-:W-:Y:S01]  /*1460*/  @!P4 IMAD.IADD R9, R9, 0x1, -R22.reuse ;  /* 0x000000010909c824 */ /* 0x100fe200078e0a16 */
[C---:B------:R-:W-:Y:S01]  /*1470*/  ISETP.GT.U32.AND P4, PT, R22.reuse, R13, PT ;  /* 0x0000000d1600720c */ /* 0x040fe20003f84070 */
[----:B------:R-:W-:Y:S01]  /*1480*/  CS2R R46, SRZ ;  /* 0x00000000002e7805 */ /* 0x000fe2000001ff00 */
[C---:B------:R-:W-:Y:S01]  /*1490*/  ISETP.GT.U32.AND P3, PT, R22.reuse, R15, PT ;  /* 0x0000000f1600720c */ /* 0x040fe20003f64070 */
[----:B------:R-:W-:Y:S01]  /*14a0*/  IMAD.MOV.U32 R11, RZ, RZ, R9 ;  /* 0x000000ffff0b7224 */ /* 0x000fe200078e0009 */
[----:B------:R-:W-:Y:S01]  /*14b0*/  ISETP.GT.U32.AND P6, PT, R22, R16, PT ;  /* 0x000000101600720c */ /* 0x000fe20003fc4070 */
[----:B------:R-:W-:Y:S01]  /*14c0*/  @!P5 IMAD.IADD R12, R12, 0x1, -R22 ;  /* 0x000000010c0cd824 */ /* 0x000fe200078e0a16 */
[----:B------:R-:W-:-:S02]  /*14d0*/  LOP3.LUT R5, R5, 0x90, RZ, 0xc0, !PT ;  /* 0x0000009005057812 */ /* 0x000fc400078ec0ff */
[----:B------:R-:W-:Y:S01]  /*14e0*/  LOP3.LUT R21, R21, 0x10, R6, 0x78, !PT ;  /* 0x0000001015157812 */ /* 0x000fe200078e7806 */
[----:B------:R-:W-:Y:S01]  /*14f0*/  @!P2 IMAD.MOV R11, RZ, RZ, -R11 ;  /* 0x000000ffff0ba224 */ /* 0x000fe200078e0a0b */
[----:B------:R-:W-:Y:S01]  /*1500*/  ISETP.GE.AND P2, PT, R25, RZ, PT ;  /* 0x000000ff1900720c */ /* 0x000fe20003f46270 */
[----:B------:R-:W-:Y:S01]  /*1510*/  @!P0 IMAD.IADD R14, R14, 0x1, -R22 ;  /* 0x000000010e0e8824 */ /* 0x000fe200078e0a16 */
[----:B------:R-:W-:Y:S01]  /*1520*/  LOP3.LUT R5, R5, 0x7e, R6, 0x78, !PT ;  /* 0x0000007e05057812 */ /* 0x000fe200078e7806 */
[--C-:B------:R-:W-:Y:S01]  /*1530*/  @!P4 IMAD.IADD R13, R13, 0x1, -R22.reuse ;  /* 0x000000010d0dc824 */ /* 0x100fe200078e0a16 */
[----:B------:R-:W-:Y:S01]  /*1540*/  LOP3.LUT R6, R37, 0x10, RZ, 0xc0, !PT ;  /* 0x0000001025067812 */ /* 0x000fe200078ec0ff */
[--C-:B------:R-:W-:Y:S01]  /*1550*/  @!P3 IMAD.IADD R15, R15, 0x1, -R22.reuse ;  /* 0x000000010f0fb824 */ /* 0x100fe200078e0a16 */
[----:B------:R-:W-:Y:S01]  /*1560*/  ISETP.GE.AND P5, PT, R26, RZ, PT ;  /* 0x000000ff1a00720c */ /* 0x000fe20003fa6270 */
[----:B------:R-:W-:Y:S01]  /*1570*/  @!P6 IMAD.IADD R16, R16, 0x1, -R22 ;  /* 0x000000011010e824 */ /* 0x000fe200078e0a16 */
[----:B------:R-:W-:Y:S01]  /*1580*/  ISETP.GE.AND P4, PT, R27, RZ, PT ;  /* 0x000000ff1b00720c */ /* 0x000fe20003f86270 */
[----:B------:R-:W-:Y:S01]  /*1590*/  IMAD R19, R19, 0x2, R6 ;  /* 0x0000000213137824 */ /* 0x000fe200078e0206 */
[----:B------:R-:W-:Y:S01]  /*15a0*/  ISETP.GE.AND P0, PT, R28, RZ, PT ;  /* 0x000000ff1c00720c */ /* 0x000fe20003f06270 */
[----:B------:R-:W-:Y:S01]  /*15b0*/  IMAD R245, R6, 0x10, R21 ;  /* 0x0000001006f57824 */ /* 0x000fe200078e0215 */
[----:B------:R-:W-:Y:S01]  /*15c0*/  ISETP.GE.AND P3, PT, R29, RZ, PT ;  /* 0x000000ff1d00720c */ /* 0x000fe20003f66270 */
[----:B------:R-:W-:Y:S01]  /*15d0*/  @!P2 IMAD.MOV R10, RZ, RZ, -R10 ;  /* 0x000000ffff0aa224 */ /* 0x000fe200078e0a0a */
[----:B------:R-:W-:Y:S01]  /*15e0*/  ISETP.NE.AND P6, PT, RZ, c[0x0][0x17c], PT ;  /* 0x00005f00ff007a0c */ /* 0x000fe20003fc5270 */
[----:B------:R-:W-:Y:S01]  /*15f0*/  @!P1 IMAD.MOV R16, RZ, RZ, -R16 ;  /* 0x000000ffff109224 */ /* 0x000fe200078e0a10 */
[----:B------:R-:W-:Y:S01]  /*1600*/  LOP3.LUT R6, RZ, c[0x0][0x17c], RZ, 0x33, !PT ;  /* 0x00005f00ff067a12 */ /* 0x000fe200078e33ff */
[----:B------:R-:W-:Y:S01]  /*1610*/  IMAD.U32 R244, R19, 0x100, R244 ;  /* 0x0000010013f47824 */ /* 0x000fe200078e00f4 */
[----:B------:R-:W-:Y:S01]  /*1620*/  LOP3.LUT R20, R246, 0x20, RZ, 0x3c, !PT ;  /* 0x00000020f6147812 */ /* 0x000fe200078e3cff */
[----:B------:R-:W-:Y:S01]  /*1630*/  @!P5 IMAD.MOV R12, RZ, RZ, -R12 ;  /* 0x000000ffff0cd224 */ /* 0x000fe200078e0a0c */
[C---:B------:R-:W-:Y:S01]  /*1640*/  SEL R9, R6.reuse, R7, !P6 ;  /* 0x0000000706097207 */ /* 0x040fe20007000000 */
[----:B------:R-:W-:Y:S01]  /*1650*/  @!P4 IMAD.MOV R13, RZ, RZ, -R13 ;  /* 0x000000ffff0dc224 */ /* 0x000fe200078e0a0d */
[----:B------:R-:W-:Y:S01]  /*1660*/  SEL R10, R6, R10, !P6 ;  /* 0x0000000a060a7207 */ /* 0x000fe20007000000 */
[----:B------:R-:W-:Y:S01]  /*1670*/  @!P0 IMAD.MOV R14, RZ, RZ, -R14 ;  /* 0x000000ffff0e8224 */ /* 0x000fe200078e0a0e */
[----:B------:R-:W-:Y:S01]  /*1680*/  LOP3.LUT R20, R246, 0x50, RZ, 0x3c, !PT ;  /* 0x00000050f6147812 */ /* 0x000fe200078e3cff */
[----:B------:R-:W-:Y:S01]  /*1690*/  @!P3 IMAD.MOV R15, RZ, RZ, -R15 ;  /* 0x000000ffff0fb224 */ /* 0x000fe200078e0a0f */
[C---:B------:R-:W-:Y:S01]  /*16a0*/  SEL R11, R6.reuse, R11, !P6 ;  /* 0x0000000b060b7207 */ /* 0x040fe20007000000 */
[----:B------:R-:W-:Y:S01]  /*16b0*/  IMAD R9, R9, c[0x0][0x190], RZ ;  /* 0x0000640009097a24 */ /* 0x000fe200078e02ff */
[----:B------:R-:W-:Y:S01]  /*16c0*/  SEL R12, R6, R12, !P6 ;  /* 0x0000000c060c7207 */ /* 0x000fe20007000000 */
[----:B------:R-:W-:Y:S01]  /*16d0*/  IMAD R238, R10, c[0x0][0x190], RZ ;  /* 0x000064000aee7a24 */ /* 0x000fe200078e02ff */
        /* <DEDUP_REMOVED lines=8> */
[----:B------:R-:W-:Y:S01]  /*1760*/  SHF.R.S32.HI R20, RZ, 0x4, R8 ;  /* 0x00000004ff147819 */ /* 0x000fe20000011408 */
[----:B------:R-:W-:Y:S01]  /*1770*/  IMAD R8, R17, c[0x0][0x184], RZ ;  /* 0x0000610011087a24 */ /* 0x000fe200078e02ff */
[----:B------:R-:W-:Y:S01]  /*1780*/  LEA R10, P6, R9, c[0x0][0x168], 0x1 ;  /* 0x00005a00090a7a11 */ /* 0x000fe200078c08ff */
[----:B------:R-:W-:Y:S01]  /*1790*/  IMAD R15, R15, c[0x0][0x190], RZ ;  /* 0x000064000f0f7a24 */ /* 0x000fe200078e02ff */
[----:B------:R-:W-:Y:S01]  /*17a0*/  LEA R237, P3, R12, c[0x0][0x168], 0x1 ;  /* 0x00005a000ced7a11 */ /* 0x000fe200078608ff */
[----:B------:R-:W-:Y:S01]  /*17b0*/  STL [R1+0x4], R20 ;  /* 0x0000041401007387 */ /* 0x000fe20000100800 */
[----:B------:R-:W-:Y:S01]  /*17c0*/  IMAD R16, R16, c[0x0][0x190], RZ ;  /* 0x0000640010107a24 */ /* 0x000fe200078e02ff */
[----:B------:R-:W-:Y:S01]  /*17d0*/  LEA R235, P2, R13, c[0x0][0x168], 0x1 ;  /* 0x00005a000deb7a11 */ /* 0x000fe200078408ff */
[C---:B------:R-:W-:Y:S01]  /*17e0*/  IMAD R19, R227.reuse, 0xf, RZ ;  /* 0x0000000fe3137824 */ /* 0x040fe200078e02ff */
[----:B------:R0:W-:Y:S01]  /*17f0*/  STL [R1+0xc], R10 ;  /* 0x00000c0a01007387 */ /* 0x0001e20000100800 */
[----:B------:R-:W-:Y:S01]  /*1800*/  LEA R233, P1, R14, c[0x0][0x168], 0x1 ;  /* 0x00005a000ee97a11 */ /* 0x000fe200078208ff */
[----:B------:R-:W-:Y:S01]  /*1810*/  IMAD R21, R227, 0xe, RZ ;  /* 0x0000000ee3157824 */ /* 0x000fe200078e02ff */
[----:B------:R-:W-:Y:S01]  /*1820*/  LEA R231, P0, R15, c[0x0][0x168], 0x1 ;  /* 0x00005a000fe77a11 */ /* 0x000fe200078008ff */
[----:B------:R-:W-:Y:S01]  /*1830*/  IMAD R27, R227, 0xc, RZ ;  /* 0x0000000ce31b7824 */ /* 0x000fe200078e02ff */
[C---:B------:R-:W-:Y:S01]  /*1840*/  LOP3.LUT R22, R246.reuse, 0x10, RZ, 0x3c, !PT ;  /* 0x00000010f6167812 */ /* 0x040fe200078e3cff */
[----:B------:R-:W-:Y:S01]  /*1850*/  IMAD.MOV.U32 R6, RZ, RZ, c[0x0][0x160] ;  /* 0x00005800ff067624 */ /* 0x000fe200078e00ff */
[C---:B------:R-:W-:Y:S01]  /*1860*/  LOP3.LUT R24, R246.reuse, 0x30, RZ, 0x3c, !PT ;  /* 0x00000030f6187812 */ /* 0x040fe200078e3cff */
[----:B------:R-:W-:Y:S01]  /*1870*/  IMAD.MOV.U32 R7, RZ, RZ, c[0x0][0x164] ;  /* 0x00005900ff077624 */ /* 0x000fe200078e00ff */
[----:B------:R-:W-:-:S02]  /*1880*/  LOP3.LUT R22, R246, 0x40, RZ, 0x3c, !PT ;  /* 0x00000040f6167812 */ /* 0x000fc400078e3cff */
[----:B0-----:R-:W-:Y:S01]  /*1890*/  LEA.HI.X.SX32 R10, R9, c[0x0][0x16c], 0x1, P6 ;  /* 0x00005b00090a7a11 */ /* 0x001fe200030f0eff */
[----:B------:R-:W-:Y:S01]  /*18a0*/  IMAD.WIDE R8, R8, 0x2, RZ ;  /* 0x0000000208087825 */ /* 0x000fe200078e02ff */
[----:B------:R-:W-:Y:S02]  /*18b0*/  LEA R229, P6, R16, c[0x0][0x168], 0x1 ;  /* 0x00005a0010e57a11 */ /* 0x000fe400078c08ff */
[----:B------:R-:W-:Y:S01]  /*18c0*/  LOP3.LUT R24, R246, 0x60, RZ, 0x3c, !PT ;  /* 0x00000060f6187812 */ /* 0x000fe200078e3cff */
[----:B------:R0:W-:Y:S01]  /*18d0*/  STL [R1+0x8], R10 ;  /* 0x0000080a01007387 */ /* 0x0001e20000100800 */
[----:B------:R-:W-:Y:S01]  /*18e0*/  LEA R243, P5, R242, c[0x0][0x168], 0x1 ;  /* 0x00005a00f2f37a11 */ /* 0x000fe200078a08ff */
[--C-:B------:R-:W-:Y:S01]  /*18f0*/  IMAD.WIDE R24, R27, 0x2, R8.reuse ;  /* 0x000000021b187825 */ /* 0x100fe200078e0208 */
[----:B------:R-:W-:Y:S02]  /*1900*/  LEA R239, P4, R238, c[0x0][0x168], 0x1 ;  /* 0x00005a00eeef7a11 */ /* 0x000fe400078808ff */
[----:B------:R-:W-:Y:S01]  /*1910*/  LEA.HI.X.SX32 R236, R12, c[0x0][0x16c], 0x1, P3 ;  /* 0x00005b000cec7a11 */ /* 0x000fe200018f0eff */
[----:B------:R-:W-:Y:S01]  /*1920*/  IMAD.WIDE R28, R31, 0x2, R8 ;  /* 0x000000021f1c7825 */ /* 0x000fe200078e0208 */
[----:B------:R-:W-:-:S02]  /*1930*/  LEA.HI.X.SX32 R234, R13, c[0x0][0x16c], 0x1, P2 ;  /* 0x00005b000dea7a11 */ /* 0x000fc400010f0eff */
[----:B------:R-:W-:Y:S01]  /*1940*/  LEA.HI.X.SX32 R232, R14, c[0x0][0x16c], 0x1, P1 ;  /* 0x00005b000ee87a11 */ /* 0x000fe200008f0eff */
[----:B0-----:R-:W-:Y:S01]  /*1950*/  IMAD.WIDE R10, R18, 0x2, RZ ;  /* 0x00000002120a7825 */ /* 0x001fe200078e02ff */
[----:B------:R-:W-:Y:S02]  /*1960*/  LEA.HI.X.SX32 R230, R15, c[0x0][0x16c], 0x1, P0 ;  /* 0x00005b000fe67a11 */ /* 0x000fe400000f0eff */
[----:B------:R-:W-:Y:S01]  /*1970*/  LOP3.LUT R22, R246, 0x70, RZ, 0x3c, !PT ;  /* 0x00000070f6167812 */ /* 0x000fe200078e3cff */
[C---:B------:R-:W-:Y:S01]  /*1980*/  IMAD.WIDE R12, R19.reuse, 0x2, R8 ;  /* 0x00000002130c7825 */ /* 0x040fe200078e0208 */
[----:B------:R-:W-:Y:S02]  /*1990*/  LEA.HI.X.SX32 R228, R16, c[0x0][0x16c], 0x1, P6 ;  /* 0x00005b0010e47a11 */ /* 0x000fe400030f0eff */
[----:B------:R-:W-:Y:S01]  /*19a0*/  LEA.HI.X.SX32 R242, R242, c[0x0][0x16c], 0x1, P5 ;  /* 0x00005b00f2f27a11 */ /* 0x000fe200028f0eff */
[----:B------:R-:W-:Y:S01]  /*19b0*/  IMAD.WIDE R14, R19, 0x2, R10 ;  /* 0x00000002130e7825 */ /* 0x000fe200078e020a */
[----:B------:R-:W-:-:S03]  /*19c0*/  LEA.HI.X.SX32 R238, R238, c[0x0][0x16c], 0x1, P4 ;  /* 0x00005b00eeee7a11 */ /* 0x000fc600020f0eff */
[----:B------:R-:W-:-:S04]  /*19d0*/  IMAD.WIDE R16, R21, 0x2, R8 ;  /* 0x0000000215107825 */ /* 0x000fc800078e0208 */
        /* <DEDUP_REMOVED lines=25> */
.L_x_3:
[----:B------:R-:W-:Y:S01]  /*1b70*/  ISETP.GT.AND P2, PT, R2, RZ, PT ;  /* 0x000000ff0200720c */ /* 0x000fe20003f44270 */
[----:B------:R-:W-:Y:S01]  /*1b80*/  STL.64 [R1+0x28], R44 ;  /* 0x0000282c01007387 */ /* 0x000fe20000100a00 */
[-C--:B------:R-:W-:Y:S02]  /*1b90*/  IADD3 R172, P0, R8, R6.reuse, RZ ;  /* 0x0000000608ac7210 */ /* 0x080fe40007f1e0ff */
[----:B------:R-:W-:Y:S01]  /*1ba0*/  ISETP.GT.AND P3, PT, R2, 0x1, PT ;  /* 0x000000010200780c */ /* 0x000fe20003f64270 */
[----:B------:R0:W-:Y:S01]  /*1bb0*/  STL [R1+0x20], R47 ;  /* 0x0000202f01007387 */ /* 0x0001e20000100800 */
[----:B------:R-:W-:Y:S01]  /*1bc0*/  IADD3 R174, P1, R10, R6, RZ ;  /* 0x000000060aae7210 */ /* 0x000fe20007f3e0ff */
[----:B------:R-:W-:Y:S01]  /*1bd0*/  IMAD.X R173, R9, 0x1, R7, P0 ;  /* 0x0000000109ad7824 */ /* 0x000fe200000e0607 */
[----:B------:R-:W-:Y:S01]  /*1be0*/  PRMT R186, RZ, 0x7610, R186 ;  /* 0x00007610ffba7816 */ /* 0x000fe200000000ba */
[----:B-----5:R1:W-:Y:S01]  /*1bf0*/  STL [R1+0x1c], R4 ;  /* 0x00001c0401007387 */ /* 0x0203e20000100800 */
[----:B------:R-:W-:Y:S01]  /*1c00*/  PRMT R191, RZ, 0x7610, R191 ;  /* 0x00007610ffbf7816 */ /* 0x000fe200000000bf */
[----:B------:R-:W-:-:S02]  /*1c10*/  IMAD.X R175, R11, 0x1, R7, P1 ;  /* 0x000000010baf7824 */ /* 0x000fc400008e0607 */
[----:B------:R-:W-:Y:S01]  /*1c20*/  STL [R1+0x18], R3 ;  /* 0x0000180301007387 */ /* 0x000fe20000100800 */
[----:B0-----:R-:W-:-:S03]  /*1c30*/  PRMT R47, RZ, 0x7610, R47 ;  /* 0x00007610ff2f7816 */ /* 0x001fc6000000002f */
[----:B------:R0:W2:Y:S04]  /*1c40*/  @P2 LDG.E.U16 R191, [R174.64] ;  /* 0x00000004aebf2981 */ /* 0x0000a8000c1e1500 */
[----:B------:R3:W4:Y:S01]  /*1c50*/  @P2 LDG.E.U16 R47, [R172.64] ;  /* 0x00000004ac2f2981 */ /* 0x000722000c1e1500 */
[----:B-1----:R-:W-:-:S03]  /*1c60*/  PRMT R4, RZ, 0x7610, R4 ;  /* 0x00007610ff047816 */ /* 0x002fc60000000004 */
[----:B------:R1:W-:Y:S01]  /*1c70*/  STL [R1+0x14], R0 ;  /* 0x0000140001007387 */ /* 0x0003e20000100800 */
[----:B---3--:R-:W-:-:S05]  /*1c80*/  IADD3 R172, P0, R224, R6, RZ ;  /* 0x00000006e0ac7210 */ /* 0x008fca0007f1e0ff */
[----:B------:R-:W-:-:S05]  /*1c90*/  IMAD.X R173, R225, 0x1, R7, P0 ;  /* 0x00000001e1ad7824 */ /* 0x000fca00000e0607 */
[----:B------:R3:W2:Y:S01]  /*1ca0*/  @P3 LDG.E.U16 R186, [R172.64] ;  /* 0x00000004acba3981 */ /* 0x0006a2000c1e1500 */
[----:B0-----:R-:W-:Y:S02]  /*1cb0*/  IADD3 R174, P1, R226, R6, RZ ;  /* 0x00000006e2ae7210 */ /* 0x001fe40007f3e0ff */
[----:B------:R-:W-:-:S03]  /*1cc0*/  ISETP.GT.AND P2, PT, R2, 0x2, PT ;  /* 0x000000020200780c */ /* 0x000fc60003f44270 */
[----:B------:R-:W-:Y:S01]  /*1cd0*/  IMAD.X R175, R227, 0x1, R7, P1 ;  /* 0x00000001e3af7824 */ /* 0x000fe200008e0607 */
[----:B---3--:R-:W-:-:S04]  /*1ce0*/  IADD3 R172, P0, R220, R6, RZ ;  /* 0x00000006dcac7210 */ /* 0x008fc80007f1e0ff */
[----:B------:R0:W3:Y:S01]  /*1cf0*/  @P3 LDG.E.U16 R4, [R174.64] ;  /* 0x00000004ae043981 */ /* 0x0000e2000c1e1500 */
[----:B-1----:R-:W-:Y:S01]  /*1d00*/  PRMT R0, RZ, 0x7610, R0 ;  /* 0x00007610ff007816 */ /* 0x002fe20000000000 */
[----:B------:R-:W-:Y:S01]  /*1d10*/  IMAD.X R173, R221, 0x1, R7, P0 ;  /* 0x00000001ddad7824 */ /* 0x000fe200000e0607 */
[----:B------:R-:W-:Y:S02]  /*1d20*/  PRMT R3, RZ, 0x7610, R3 ;  /* 0x00007610ff037816 */ /* 0x000fe40000000003 */
[----:B0-----:R-:W-:Y:S02]  /*1d30*/  IADD3 R174, P1, R222, R6, RZ ;  /* 0x00000006deae7210 */ /* 0x001fe40007f3e0ff */
[----:B------:R0:W3:Y:S01]  /*1d40*/  @P2 LDG.E.U16 R0, [R172.64] ;  /* 0x00000004ac002981 */ /* 0x0000e2000c1e1500 */
[----:B------:R-:W-:Y:S02]  /*1d50*/  ISETP.GT.AND P3, PT, R2, 0x3, PT ;  /* 0x000000030200780c */ /* 0x000fe40003f64270 */
[----:B------:R-:W-:Y:S01]  /*1d60*/  IMAD.X R175, R223, 0x1, R7, P1 ;  /* 0x00000001dfaf7824 */ /* 0x000fe200008e0607 */
[----:B------:R-:W-:-:S04]  /*1d70*/  PRMT R185, RZ, 0x7610, R185 ;  /* 0x00007610ffb97816 */ /* 0x000fc800000000b9 */
[----:B------:R1:W3:Y:S01]  /*1d80*/  @P2 LDG.E.U16 R3, [R174.64] ;  /* 0x00000004ae032981 */ /* 0x0002e2000c1e1500 */
[----:B0-----:R-:W-:Y:S02]  /*1d90*/  IADD3 R172, P0, R216, R6, RZ ;  /* 0x00000006d8ac7210 */ /* 0x001fe40007f1e0ff */
[----:B------:R-:W-:-:S03]  /*1da0*/  PRMT R194, RZ, 0x7610, R194 ;  /* 0x00007610ffc27816 */ /* 0x000fc600000000c2 */
[----:B------:R-:W-:Y:S01]  /*1db0*/  IMAD.X R173, R217, 0x1, R7, P0 ;  /* 0x00000001d9ad7824 */ /* 0x000fe200000e0607 */
[----:B-1----:R-:W-:-:S04]  /*1dc0*/  IADD3 R174, P1, R218, R6, RZ ;  /* 0x00000006daae7210 */ /* 0x002fc80007f3e0ff */
[----:B------:R0:W3:Y:S01]  /*1dd0*/  @P3 LDG.E.U16 R185, [R172.64] ;  /* 0x00000004acb93981 */ /* 0x0000e2000c1e1500 */
[----:B------:R-:W-:Y:S01]  /*1de0*/  ISETP.GT.AND P2, PT, R2, 0x4, PT ;  /* 0x000000040200780c */ /* 0x000fe20003f44270 */
        /* <DEDUP_REMOVED lines=22> */
[----:B------:R-:W-:-:S03]  /*1f50*/  ISETP.GT.AND P3, PT, R2, 0x7, PT ;  /* 0x000000070200780c */ /* 0x000fc60003f64270 */
[----:B------:R-:W-:Y:S01]  /*1f60*/  IMAD.X R173, R205, 0x1, R7, P0 ;  /* 0x00000001cdad7824 */ /* 0x000fe200000e0607 */
[----:B-1----:R-:W-:-:S04]  /*1f70*/  IADD3 R174, P1, R206, R6, RZ ;  /* 0x00000006ceae7210 */ /* 0x002fc80007f3e0ff */
[----:B------:R0:W3:Y:S01]  /*1f80*/  @P2 LDG.E.U16 R176, [R172.64] ;  /* 0x00000004acb02981 */ /* 0x0000e2000c1e1500 */
[----:B------:R-:W-:Y:S01]  /*1f90*/  PRMT R177, RZ, 0x7610, R177 ;  /* 0x00007610ffb17816 */ /* 0x000fe200000000b1 */
[----:B------:R-:W-:Y:S01]  /*1fa0*/  IMAD.X R175, R207, 0x1, R7, P1 ;  /* 0x00000001cfaf7824 */ /* 0x000fe200008e0607 */
[-C--:B------:R-:W-:Y:S02]  /*1fb0*/  IADD3 R188, P1, R202, R6.reuse, RZ ;  /* 0x00000006cabc7210 */ /* 0x080fe40007f3e0ff */
[----:B------:R-:W-:Y:S02]  /*1fc0*/  ISETP.GT.AND P4, PT, R2, 0x8, PT ;  /* 0x000000080200780c */ /* 0x000fe40003f84270 */
[----:B------:R1:W3:Y:S01]  /*1fd0*/  @P2 LDG.E.U16 R177, [R174.64] ;  /* 0x00000004aeb12981 */ /* 0x0002e2000c1e1500 */
[----:B0-----:R-:W-:Y:S01]  /*1fe0*/  PRMT R173, RZ, 0x7610, R173 ;  /* 0x00007610ffad7816 */ /* 0x001fe200000000ad */
[----:B------:R-:W-:Y:S01]  /*1ff0*/  IMAD.X R189, R203, 0x1, R7, P1 ;  /* 0x00000001cbbd7824 */ /* 0x000fe200008e0607 */
[----:B------:R-:W-:-:S02]  /*2000*/  IADD3 R192, P1, R42, R6, RZ ;  /* 0x000000062ac07210 */ /* 0x000fc40007f3e0ff */
[----:B-1----:R-:W-:-:S03]  /*2010*/  PRMT R174, RZ, 0x7610, R174 ;  /* 0x00007610ffae7816 */ /* 0x002fc600000000ae */
[----:B------:R-:W-:Y:S01]  /*2020*/  IMAD.X R193, R43, 0x1, R7, P1 ;  /* 0x000000012bc17824 */ /* 0x000fe200008e0607 */
[----:B------:R-:W-:Y:S02]  /*2030*/  PRMT R175, RZ, 0x7610, R175 ;  /* 0x00007610ffaf7816 */ /* 0x000fe400000000af */
[----:B------:R0:W3:Y:S01]  /*2040*/  @P3 LDG.E.U16 R174, [R188.64] ;  /* 0x00000004bcae3981 */ /* 0x0000e2000c1e1500 */
[----:B------:R-:W-:Y:S02]  /*2050*/  PRMT R180, RZ, 0x7610, R180 ;  /* 0x00007610ffb47816 */ /* 0x000fe400000000b4 */
[----:B0-----:R-:W-:-:S05]  /*2060*/  IADD3 R188, P1, R38, R6, RZ ;  /* 0x0000000626bc7210 */ /* 0x001fca0007f3e0ff */
[----:B------:R-:W-:Y:S01]  /*2070*/  IMAD.X R189, R39, 0x1, R7, P1 ;  /* 0x0000000127bd7824 */ /* 0x000fe200008e0607 */
[----:B------:R-:W-:-:S06]  /*2080*/  PRMT R172, RZ, 0x7610, R172 ;  /* 0x00007610ffac7816 */ /* 0x000fcc00000000ac */
[----:B------:R0:W3:Y:S01]  /*2090*/  @P4 LDG.E.U16 R172, [R192.64] ;  /* 0x00000004c0ac4981 */ /* 0x0000e2000c1e1500 */
[----:B------:R-:W-:Y:S02]  /*20a0*/  PRMT R184, RZ, 0x7610, R184 ;  /* 0x00007610ffb87816 */ /* 0x000fe400000000b8 */
[----:B------:R-:W-:Y:S02]  /*20b0*/  PRMT R183, RZ, 0x7610, R183 ;  /* 0x00007610ffb77816 */ /* 0x000fe400000000b7 */
[----:B------:R-:W-:Y:S02]  /*20c0*/  PRMT R190, RZ, 0x7610, R190 ;  /* 0x00007610ffbe7816 */ /* 0x000fe400000000be */
[----:B------:R-:W-:Y:S02]  /*20d0*/  PRMT R195, RZ, 0x7610, R195 ;  /* 0x00007610ffc37816 */ /* 0x000fe400000000c3 */
[----:B------:R-:W-:Y:S01]  /*20e0*/  PRMT R198, RZ, 0x7610, R198 ;  /* 0x00007610ffc67816 */ /* 0x000fe200000000c6 */
[----:B--2---:R1:W-:Y:S01]  /*20f0*/  STL [R1], R186 ;  /* 0x000000ba01007387 */ /* 0x0043e20000100800 */
[----:B------:R-:W-:-:S03]  /*2100*/  PRMT R199, RZ, 0x7610, R199 ;  /* 0x00007610ffc77816 */ /* 0x000fc600000000c7 */
[----:B------:R-:W2:Y:S01]  /*2110*/  S2R R240, SR_TID.X ;  /* 0x0000000000f07919 */ /* 0x000ea20000002100 */
[----:B------:R-:W-:Y:S02]  /*2120*/  PRMT R247, RZ, 0x7610, R247 ;  /* 0x00007610fff77816 */ /* 0x000fe400000000f7 */
[----:B------:R-:W-:Y:S01]  /*2130*/  LOP3.LUT R229, R229, R228, RZ, 0x3c, !PT ;  /* 0x000000e4e5e57212 */ /* 0x000fe200078e3cff */
[----:B------:R-:W3:Y:S01]  /*2140*/  LDL.LU R45, [R1+0xc] ;  /* 0x00000c00012d7983 */ /* 0x000ee20000300800 */
[----:B-1----:R-:W-:-:S05]  /*2150*/  IADD3 R186, P0, R200, R6, RZ ;  /* 0x00000006c8ba7210 */ /* 0x002fca0007f1e0ff */
[----:B------:R-:W-:Y:S01]  /*2160*/  IMAD.X R187, R201, 0x1, R7, P0 ;  /* 0x00000001c9bb7824 */ /* 0x000fe200000e0607 */
[----:B------:R-:W-:-:S04]  /*2170*/  ISETP.GT.AND P0, PT, R2, 0x9, PT ;  /* 0x000000090200780c */ /* 0x000fc80003f04270 */
[----:B------:R1:W3:Y:S09]  /*2180*/  @P3 LDG.E.U16 R173, [R186.64] ;  /* 0x00000004baad3981 */ /* 0x0002f2000c1e1500 */
[----:B------:R0:W3:Y:S01]  /*2190*/  @P0 LDG.E.U16 R180, [R188.64] ;  /* 0x00000004bcb40981 */ /* 0x0000e2000c1e1500 */
[----:B-1----:R-:W-:-:S05]  /*21a0*/  IADD3 R186, P2, R40, R6, RZ ;  /* 0x0000000628ba7210 */ /* 0x002fca0007f5e0ff */
[----:B------:R-:W-:-:S05]  /*21b0*/  IMAD.X R187, R41, 0x1, R7, P2 ;  /* 0x0000000129bb7824 */ /* 0x000fca00010e0607 */
[----:B------:R1:W3:Y:S01]  /*21c0*/  @P4 LDG.E.U16 R175, [R186.64] ;  /* 0x00000004baaf4981 */ /* 0x0002e2000c1e1500 */
[----:B0-----:R-:W-:Y:S02]  /*21d0*/  PRMT R188, RZ, 0x7610, R188 ;  /* 0x00007610ffbc7816 */ /* 0x001fe400000000bc */
[----:B-1----:R-:W-:Y:S02]  /*21e0*/  IADD3 R186, P1, R36, R6, RZ ;  /* 0x0000000624ba7210 */ /* 0x002fe40007f3e0ff */
[----:B------:R-:W-:-:S03]  /*21f0*/  ISETP.GT.AND P2, PT, R2, 0xa, PT ;  /* 0x0000000a0200780c */ /* 0x000fc60003f44270 */
[----:B------:R-:W-:Y:S01]  /*2200*/  IMAD.X R187, R37, 0x1, R7, P1 ;  /* 0x0000000125bb7824 */ /* 0x000fe200008e0607 */
[----:B------:R-:W-:-:S04]  /*2210*/  IADD3 R196, P1, R34, R6, RZ ;  /* 0x0000000622c47210 */ /* 0x000fc80007f3e0ff */
[----:B------:R0:W3:Y:S01]  /*2220*/  @P0 LDG.E.U16 R188, [R186.64] ;  /* 0x00000004babc0981 */ /* 0x0000e2000c1e1500 */
[----:B------:R-:W-:Y:S01]  /*2230*/  IADD3 R192, P0, R32, R6, RZ ;  /* 0x0000000620c07210 */ /* 0x000fe20007f1e0ff */
[----:B------:R-:W-:Y:S01]  /*2240*/  IMAD.X R197, R35, 0x1, R7, P1 ;  /* 0x0000000123c57824 */ /* 0x000fe200008e0607 */
[----:B------:R-:W-:-:S03]  /*2250*/  ISETP.GT.AND P1, PT, R2, 0xb, PT ;  /* 0x0000000b0200780c */ /* 0x000fc60003f24270 */
[----:B------:R-:W-:Y:S01]  /*2260*/  IMAD.X R193, R33, 0x1, R7, P0 ;  /* 0x0000000121c17824 */ /* 0x000fe200000e0607 */
[----:B0-----:R-:W-:-:S06]  /*2270*/  PRMT R186, RZ, 0x7610, R186 ;  /* 0x00007610ffba7816 */ /* 0x001fcc00000000ba */
[----:B------:R0:W3:Y:S02]  /*2280*/  @P2 LDG.E.U16 R186, [R192.64] ;  /* 0x00000004c0ba2981 */ /* 0x0000e4000c1e1500 */
[----:B0-----:R-:W-:-:S05]  /*2290*/  IADD3 R192, P0, R30, R6, RZ ;  /* 0x000000061ec07210 */ /* 0x001fca0007f1e0ff */
[----:B------:R-:W-:-:S05]  /*22a0*/  IMAD.X R193, R31, 0x1, R7, P0 ;  /* 0x000000011fc17824 */ /* 0x000fca00000e0607 */
[----:B------:R0:W3:Y:S02]  /*22b0*/  @P1 LDG.E.U16 R184, [R192.64] ;  /* 0x00000004c0b81981 */ /* 0x0000e4000c1e1500 */
[----:B0-----:R-:W-:-:S05]  /*22c0*/  IADD3 R192, P0, R28, R6, RZ ;  /* 0x000000061cc07210 */ /* 0x001fca0007f1e0ff */
[----:B------:R-:W-:-:S05]  /*22d0*/  IMAD.X R193, R29, 0x1, R7, P0 ;  /* 0x000000011dc17824 */ /* 0x000fca00000e0607 */
[----:B------:R0:W4:Y:S01]  /*22e0*/  @P1 LDG.E.U16 R183, [R192.64] ;  /* 0x00000004c0b71981 */ /* 0x000122000c1e1500 */
[----:B------:R-:W-:Y:S02]  /*22f0*/  ISETP.GT.AND P1, PT, R2, 0xc, PT ;  /* 0x0000000c0200780c */ /* 0x000fe40003f24270 */
[----:B------:R-:W-:Y:S02]  /*2300*/  PRMT R189, RZ, 0x7610, R189 ;  /* 0x00007610ffbd7816 */ /* 0x000fe400000000bd */
[----:B0-----:R-:W-:-:S05]  /*2310*/  IADD3 R192, P0, R26, R6, RZ ;  /* 0x000000061ac07210 */ /* 0x001fca0007f1e0ff */
[----:B------:R-:W-:-:S05]  /*2320*/  IMAD.X R193, R27, 0x1, R7, P0 ;  /* 0x000000011bc17824 */ /* 0x000fca00000e0607 */
[----:B------:R0:W4:Y:S02]  /*2330*/  @P1 LDG.E.U16 R189, [R192.64] ;  /* 0x00000004c0bd1981 */ /* 0x000124000c1e1500 */
[----:B0-----:R-:W-:-:S05]  /*2340*/  IADD3 R192, P0, R24, R6, RZ ;  /* 0x0000000618c07210 */ /* 0x001fca0007f1e0ff */
[----:B------:R-:W-:-:S05]  /*2350*/  IMAD.X R193, R25, 0x1, R7, P0 ;  /* 0x0000000119c17824 */ /* 0x000fca00000e0607 */
[----:B------:R0:W4:Y:S01]  /*2360*/  @P1 LDG.E.U16 R190, [R192.64] ;  /* 0x00000004c0be1981 */ /* 0x000122000c1e1500 */
[----:B------:R-:W-:Y:S02]  /*2370*/  ISETP.GT.AND P1, PT, R2, 0xd, PT ;  /* 0x0000000d0200780c */ /* 0x000fe40003f24270 */
[----:B0-----:R-:W-:Y:S02]  /*2380*/  IADD3 R192, P0, R22, R6, RZ ;  /* 0x0000000616c07210 */ /* 0x001fe40007f1e0ff */
[----:B------:R-:W-:-:S03]  /*2390*/  PRMT R187, RZ, 0x7610, R187 ;  /* 0x00007610ffbb7816 */ /* 0x000fc600000000bb */
[----:B------:R-:W-:-:S03]  /*23a0*/  IMAD.X R193, R23, 0x1, R7, P0 ;  /* 0x0000000117c17824 */ /* 0x000fc600000e0607 */
[----:B------:R0:W4:Y:S04]  /*23b0*/  @P2 LDG.E.U16 R187, [R196.64] ;  /* 0x00000004c4bb2981 */ /* 0x000128000c1e1500 */
[----:B------:R1:W4:Y:S01]  /*23c0*/  @P1 LDG.E.U16 R195, [R192.64] ;  /* 0x00000004c0c31981 */ /* 0x000322000c1e1500 */
[----:B0-----:R-:W-:Y:S02]  /*23d0*/  PRMT R196, RZ, 0x7610, R196 ;  /* 0x00007610ffc47816 */ /* 0x001fe400000000c4 */
[----:B-1----:R-:W-:-:S05]  /*23e0*/  IADD3 R192, P0, R20, R6, RZ ;  /* 0x0000000614c07210 */ /* 0x002fca0007f1e0ff */
        /* <DEDUP_REMOVED lines=11> */
[----:B0-----:R-:W-:-:S05]  /*24a0*/  IADD3 R192, P0, R14, R6, RZ ;  /* 0x000000060ec07210 */ /* 0x001fca0007f1e0ff */
[----:B------:R-:W-:-:S06]  /*24b0*/  IMAD.X R193, R15, 0x1, R7, P0 ;  /* 0x000000010fc17824 */ /* 0x000fcc00000e0607 */
[----:B------:R0:W4:Y:S02]  /*24c0*/  @P1 LDG.E.U16 R199, [R192.64] ;  /* 0x00000004c0c71981 */ /* 0x000124000c1e1500 */
[----:B0-----:R-:W-:-:S05]  /*24d0*/  IADD3 R192, P0, R12, R6, RZ ;  /* 0x000000060cc07210 */ /* 0x001fca0007f1e0ff */
[----:B------:R-:W-:-:S05]  /*24e0*/  IMAD.X R193, R13, 0x1, R7, P0 ;  /* 0x000000010dc17824 */ /* 0x000fca00000e0607 */
[----:B------:R0:W4:Y:S04]  /*24f0*/  @P1 LDG.E.U16 R247, [R192.64] ;  /* 0x00000004c0f71981 */ /* 0x000128000c1e1500 */
[----:B------:R-:W-:Y:S01]  /*2500*/  BAR.SYNC.DEFER_BLOCKING 0x0 ;  /* 0x0000000000007b1d */ /* 0x000fe20000010000 */
[----:B--2---:R-:W-:Y:S02]  /*2510*/  LOP3.LUT R44, R240, 0xf, RZ, 0xc0, !PT ;  /* 0x0000000ff02c7812 */ /* 0x004fe400078ec0ff */
[----:B------:R-:W-:Y:S02]  /*2520*/  LOP3.LUT R228, R229, R228, RZ, 0x3c, !PT ;  /* 0x000000e4e5e47212 */ /* 0x000fe400078e3cff */
[C---:B------:R-:W-:Y:S02]  /*2530*/  ISETP.GE.AND P2, PT, R44.reuse, R2, PT ;  /* 0x000000022c00720c */ /* 0x040fe40003f46270 */
[----:B------:R-:W-:Y:S01]  /*2540*/  LOP3.LUT R231, R231, R230, RZ, 0x3c, !PT ;  /* 0x000000e6e7e77212 */ /* 0x000fe200078e3cff */
[----:B------:R-:W-:Y:S01]  /*2550*/  IMAD R44, R44, c[0x0][0x18c], RZ ;  /* 0x000063002c2c7a24 */ /* 0x000fe200078e02ff */
[----:B------:R-:W-:-:S02]  /*2560*/  LOP3.LUT R229, R229, R228, RZ, 0x3c, !PT ;  /* 0x000000e4e5e57212 */ /* 0x000fc400078e3cff */
[----:B------:R-:W-:Y:S02]  /*2570*/  LOP3.LUT R230, R231, R230, RZ, 0x3c, !PT ;  /* 0x000000e6e7e67212 */ /* 0x000fe400078e3cff */
[----:B------:R-:W-:Y:S01]  /*2580*/  PRMT R252, RZ, 0x7610, R252 ;  /* 0x00007610fffc7816 */ /* 0x000fe200000000fc */
[----:B0-----:R-:W-:Y:S01]  /*2590*/  IMAD.WIDE R192, R44, 0x2, R228 ;  /* 0x000000022cc07825 */ /* 0x001fe200078e02e4 */
[----:B------:R-:W-:Y:S02]  /*25a0*/  LOP3.LUT R233, R233, R232, RZ, 0x3c, !PT ;  /* 0x000000e8e9e97212 */ /* 0x000fe400078e3cff */
[----:B------:R-:W-:Y:S02]  /*25b0*/  LOP3.LUT R231, R231, R230, RZ, 0x3c, !PT ;  /* 0x000000e6e7e77212 */ /* 0x000fe400078e3cff */
[----:B------:R-:W-:Y:S02]  /*25c0*/  LOP3.LUT R232, R233, R232, RZ, 0x3c, !PT ;  /* 0x000000e8e9e87212 */ /* 0x000fe400078e3cff */
[----:B------:R-:W-:-:S02]  /*25d0*/  PRMT R251, RZ, 0x7610, R251 ;  /* 0x00007610fffb7816 */ /* 0x000fc400000000fb */
[----:B------:R-:W-:Y:S01]  /*25e0*/  LOP3.LUT R235, R235, R234, RZ, 0x3c, !PT ;  /* 0x000000eaebeb7212 */ /* 0x000fe200078e3cff */
[----:B------:R0:W2:Y:S01]  /*25f0*/  @!P2 LDG.E.U16 R252, [R192.64] ;  /* 0x00000004c0fca981 */ /* 0x0000a2000c1e1500 */
[----:B------:R-:W-:Y:S02]  /*2600*/  LOP3.LUT R233, R233, R232, RZ, 0x3c, !PT ;  /* 0x000000e8e9e97212 */ /* 0x000fe400078e3cff */
[----:B------:R-:W-:Y:S02]  /*2610*/  LOP3.LUT R234, R235, R234, RZ, 0x3c, !PT ;  /* 0x000000eaebea7212 */ /* 0x000fe400078e3cff */
[----:B------:R-:W-:Y:S01]  /*2620*/  PRMT R250, RZ, 0x7610, R250 ;  /* 0x00007610fffa7816 */ /* 0x000fe200000000fa */
[----:B0-----:R-:W-:Y:S01]  /*2630*/  IMAD.WIDE R192, R44, 0x2, R230 ;  /* 0x000000022cc07825 */ /* 0x001fe200078e02e6 */
[----:B------:R-:W-:Y:S02]  /*2640*/  LOP3.LUT R237, R237, R236, RZ, 0x3c, !PT ;  /* 0x000000eceded7212 */ /* 0x000fe400078e3cff */
[----:B------:R-:W-:-:S02]  /*2650*/  LOP3.LUT R235, R235, R234, RZ, 0x3c, !PT ;  /* 0x000000eaebeb7212 */ /* 0x000fc400078e3cff */
[----:B------:R0:W2:Y:S01]  /*2660*/  @!P2 LDG.E.U16 R251, [R192.64] ;  /* 0x00000004c0fba981 */ /* 0x0000a2000c1e1500 */
[----:B------:R-:W-:Y:S02]  /*2670*/  LOP3.LUT R236, R237, R236, RZ, 0x3c, !PT ;  /* 0x000000ecedec7212 */ /* 0x000fe400078e3cff */
[----:B------:R-:W-:Y:S01]  /*2680*/  PRMT R249, RZ, 0x7610, R249 ;  /* 0x00007610fff97816 */ /* 0x000fe200000000f9 */
[----:B0-----:R-:W-:Y:S01]  /*2690*/  IMAD.WIDE R192, R44, 0x2, R232 ;  /* 0x000000022cc07825 */ /* 0x001fe200078e02e8 */
[----:B------:R-:W-:Y:S02]  /*26a0*/  LOP3.LUT R239, R239, R238, RZ, 0x3c, !PT ;  /* 0x000000eeefef7212 */ /* 0x000fe400078e3cff */
[----:B------:R-:W-:Y:S02]  /*26b0*/  LOP3.LUT R237, R237, R236, RZ, 0x3c, !PT ;  /* 0x000000eceded7212 */ /* 0x000fe400078e3cff */
[----:B------:R0:W2:Y:S01]  /*26c0*/  @!P2 LDG.E.U16 R250, [R192.64] ;  /* 0x00000004c0faa981 */ /* 0x0000a2000c1e1500 */
[----:B------:R-:W-:-:S02]  /*26d0*/  LOP3.LUT R238, R239, R238, RZ, 0x3c, !PT ;  /* 0x000000eeefee7212 */ /* 0x000fc400078e3cff */
[----:B------:R-:W-:Y:S01]  /*26e0*/  PRMT R248, RZ, 0x7610, R248 ;  /* 0x00007610fff87816 */ /* 0x000fe200000000f8 */
[----:B0-----:R-:W-:Y:S01]  /*26f0*/  IMAD.WIDE R192, R44, 0x2, R234 ;  /* 0x000000022cc07825 */ /* 0x001fe200078e02ea */
[----:B------:R-:W-:-:S04]  /*2700*/  LOP3.LUT R239, R239, R238, RZ, 0x3c, !PT ;  /* 0x000000eeefef7212 */ /* 0x000fc800078e3cff */
[----:B------:R0:W2:Y:S01]  /*2710*/  @!P2 LDG.E.U16 R249, [R192.64] ;  /* 0x00000004c0f9a981 */ /* 0x0000a2000c1e1500 */
[----:B------:R-:W-:-:S04]  /*2720*/  IMAD.WIDE R240, R44, 0x2, R238 ;  /* 0x000000022cf07825 */ /* 0x000fc800078e02ee */
[----:B0-----:R-:W-:-:S05]  /*2730*/  IMAD.WIDE R192, R44, 0x2, R236 ;  /* 0x000000022cc07825 */ /* 0x001fca00078e02ec */
[----:B------:R0:W2:Y:S02]  /*2740*/  @!P2 LDG.E.U16 R248, [R192.64] ;  /* 0x00000004c0f8a981 */ /* 0x0000a4000c1e1500 */
[----:B0-----:R-:W-:Y:S02]  /*2750*/  PRMT R193, RZ, 0x7610, R193 ;  /* 0x00007610ffc17816 */ /* 0x001fe400000000c1 */
[----:B------:R-:W-:-:S04]  /*2760*/  PRMT R192, RZ, 0x7610, R192 ;  /* 0x00007610ffc07816 */ /* 0x000fc800000000c0 */
[----:B------:R0:W2:Y:S02]  /*2770*/  @!P2 LDG.E.U16 R193, [R240.64] ;  /* 0x00000004f0c1a981 */ /* 0x0000a4000c1e1500 */
[----:B0-----:R-:W-:Y:S02]  /*2780*/  IMAD.MOV.U32 R240, RZ, RZ, R243 ;  /* 0x000000fffff07224 */ /* 0x001fe400078e00f3 */
[----:B------:R-:W-:-:S04]  /*2790*/  IMAD.MOV.U32 R241, RZ, RZ, R242 ;  /* 0x000000fffff17224 */ /* 0x000fc800078e00f2 */
[----:B------:R-:W-:-:S05]  /*27a0*/  IMAD.WIDE R242, R44, 0x2, R240 ;  /* 0x000000022cf27825 */ /* 0x000fca00078e02f0 */
[----:B------:R0:W2:Y:S04]  /*27b0*/  @!P2 LDG.E.U16 R192, [R242.64] ;  /* 0x00000004f2c0a981 */ /* 0x0000a8000c1e1500 */
[----:B0-----:R-:W2:Y:S01]  /*27c0*/  LDL.LU R243, [R1+0x8] ;  /* 0x0000080001f37983 */ /* 0x001ea20000300800 */
[----:B---3--:R-:W-:-:S03]  /*27d0*/  IMAD.MOV.U32 R242, RZ, RZ, R45 ;  /* 0x000000fffff27224 */ /* 0x008fc600078e002d */
[----:B------:R0:W-:Y:S04]  /*27e0*/  STS.U16 [R246], R191 ;  /* 0x000000bff6007388 */ /* 0x0001e80000000400 */
[----:B------:R1:W-:Y:S01]  /*27f0*/  STS.U16 [R246+0x1000], R172 ;  /* 0x001000acf6007388 */ /* 0x0003e20000000400 */
[----:B0-----:R-:W-:Y:S02]  /*2800*/  PRMT R191, RZ, 0x7610, R191 ;  /* 0x00007610ffbf7816 */ /* 0x001fe400000000bf */
[C---:B-1----:R-:W-:Y:S01]  /*2810*/  LOP3.LUT R172, R246.reuse, 0x10, RZ, 0x3c, !PT ;  /* 0x00000010f6ac7812 */ /* 0x042fe200078e3cff */
[----:B----4-:R-:W-:Y:S04]  /*2820*/  STS.U16 [R246+0x100], R47 ;  /* 0x0001002ff6007388 */ /* 0x010fe80000000400 */
[----:B------:R0:W-:Y:S04]  /*2830*/  STS.U16 [R246+0x1100], R175 ;  /* 0x001100aff6007388 */ /* 0x0001e80000000400 */
[----:B------:R1:W-:Y:S01]  /*2840*/  STS.U16 [R172+0x200], R4 ;  /* 0x00020004ac007388 */ /* 0x0003e20000000400 */
[----:B0-----:R-:W-:Y:S01]  /*2850*/  LOP3.LUT R175, R246, 0x20, RZ, 0x3c, !PT ;  /* 0x00000020f6af7812 */ /* 0x001fe200078e3cff */
[----:B--2---:R-:W-:-:S05]  /*2860*/  IMAD.WIDE R44, R44, 0x2, R242 ;  /* 0x000000022c2c7825 */ /* 0x004fca00078e02f2 */
[----:B------:R0:W2:Y:S04]  /*2870*/  @!P2 LDG.E.U16 R191, [R44.64] ;  /* 0x000000042cbfa981 */ /* 0x0000a8000c1e1500 */
[----:B0-----:R-:W3:Y:S04]  /*2880*/  LDL.LU.64 R44, [R1+0x28] ;  /* 0x00002800012c7983 */ /* 0x001ee80000300a00 */
[----:B------:R-:W3:Y:S04]  /*2890*/  LDL.LU R47, [R1+0x20] ;  /* 0x00002000012f7983 */ /* 0x000ee80000300800 */
[----:B-1----:R0:W5:Y:S04]  /*28a0*/  LDL.LU R4, [R1+0x1c] ;  /* 0x00001c0001047983 */ /* 0x0021680000300800 */
[----:B------:R-:W4:Y:S04]  /*28b0*/  LDL.LU R246, [R1] ;  /* 0x0000000001f67983 */ /* 0x000f280000300800 */
[----:B----4-:R1:W-:Y:S04]  /*28c0*/  STS.U16 [R172+0x300], R246 ;  /* 0x000300f6ac007388 */ /* 0x0103e80000000400 */
[----:B-1----:R-:W1:Y:S04]  /*28d0*/  S2R R246, SR_TID.X ;  /* 0x0000000000f67919 */ /* 0x002e680000002100 */
[----:B------:R-:W-:Y:S04]  /*28e0*/  STS.U16 [R172+0x1200], R180 ;  /* 0x001200b4ac007388 */ /* 0x000fe80000000400 */
[----:B------:R-:W-:Y:S04]  /*28f0*/  STS.U16 [R172+0x1300], R188 ;  /* 0x001300bcac007388 */ /* 0x000fe80000000400 */
[----:B------:R4:W-:Y:S01]  /*2900*/  STS.U16 [R175+0x400], R3 ;  /* 0x00040003af007388 */ /* 0x0009e20000000400 */
[----:B-1----:R-:W-:-:S03]  /*2910*/  LOP3.LUT R246, R246, 0x7f, RZ, 0xc0, !PT ;  /* 0x0000007ff6f67812 */ /* 0x002fc600078ec0ff */
[----:B----4-:R0:W5:Y:S02]  /*2920*/  LDL.LU R3, [R1+0x18] ;  /* 0x0000180001037983 */ /* 0x0101640000300800 */
[----:B------:R-:W-:Y:S02]  /*2930*/  IMAD.SHL.U32 R246, R246, 0x2, RZ ;  /* 0x00000002f6f67824 */ /* 0x000fe400078e00ff */
[----:B------:R-:W-:Y:S03]  /*2940*/  STS.U16 [R175+0x500], R0 ;  /* 0x00050000af007388 */ /* 0x000fe60000000400 */
[C---:B------:R-:W-:Y:S01]  /*2950*/  LOP3.LUT R172, R246.reuse, 0x30, RZ, 0x3c, !PT ;  /* 0x00000030f6ac7812 */ /* 0x040fe200078e3cff */
[----:B------:R-:W-:Y:S04]  /*2960*/  STS.U16 [R175+0x1400], R187 ;  /* 0x001400bbaf007388 */ /* 0x000fe80000000400 */
[----:B------:R1:W-:Y:S04]  /*2970*/  STS.U16 [R175+0x1500], R186 ;  /* 0x001500baaf007388 */ /* 0x0003e80000000400 */
[----:B------:R-:W-:Y:S04]  /*2980*/  STS.U16 [R172+0x600], R194 ;  /* 0x000600c2ac007388 */ /* 0x000fe80000000400 */
[----:B------:R-:W-:Y:S01]  /*2990*/  STS.U16 [R172+0x700], R185 ;  /* 0x000700b9ac007388 */ /* 0x000fe20000000400 */
[----:B-1----:R-:W-:-:S03]  /*29a0*/  LOP3.LUT R175, R246, 0x40, RZ, 0x3c, !PT ;  /* 0x00000040f6af7812 */ /* 0x002fc600078e3cff */
        /* <DEDUP_REMOVED lines=16> */
[----:B------:R-:W-:Y:S04]  /*2ab0*/  STS.U16 [R175+0x1d00], R198 ;  /* 0x001d00c6af007388 */ /* 0x000fe80000000400 */
[----:B------:R-:W-:Y:S04]  /*2ac0*/  STS.U16 [R172+0xe00], R174 ;  /* 0x000e00aeac007388 */ /* 0x000fe80000000400 */
[----:B------:R-:W-:Y:S04]  /*2ad0*/  STS.U16 [R172+0xf00], R173 ;  /* 0x000f00adac007388 */ /* 0x000fe80000000400 */
[----:B------:R-:W-:Y:S04]  /*2ae0*/  STS.U16 [R172+0x1e00], R199 ;  /* 0x001e00c7ac007388 */ /* 0x000fe80000000400 */
[----:B------:R0:W5:Y:S04]  /*2af0*/  LDL.LU R0, [R1+0x14] ;  /* 0x0000140001007983 */ /* 0x0001680000300800 */
[----:B------:R1:W-:Y:S04]  /*2b00*/  STS.U16 [R172+0x1f00], R247 ;  /* 0x001f00f7ac007388 */ /* 0x0003e80000000400 */
[----:B-1----:R-:W4:Y:S04]  /*2b10*/  LDL.LU R247, [R1+0x4] ;  /* 0x0000040001f77983 */ /* 0x002f280000300800 */
[----:B------:R-:W-:Y:S04]  /*2b20*/  STS.U16 [R5+0x2000], R252 ;  /* 0x002000fc05007388 */ /* 0x000fe80000000400 */
[----:B------:R-:W-:Y:S04]  /*2b30*/  STS.U16 [R5+0x2100], R251 ;  /* 0x002100fb05007388 */ /* 0x000fe80000000400 */
[----:B------:R-:W-:Y:S04]  /*2b40*/  STS.U16 [R5+0x2200], R250 ;  /* 0x002200fa05007388 */ /* 0x000fe80000000400 */
[----:B------:R-:W-:Y:S04]  /*2b50*/  STS.U16 [R5+0x2300], R249 ;  /* 0x002300f905007388 */ /* 0x000fe80000000400 */
[----:B------:R-:W-:Y:S04]  /*2b60*/  STS.U16 [R5+0x2400], R248 ;  /* 0x002400f805007388 */ /* 0x000fe80000000400 */
[----:B------:R-:W-:Y:S04]  /*2b70*/  STS.U16 [R5+0x2500], R193 ;  /* 0x002500c105007388 */ /* 0x000fe80000000400 */
[----:B------:R-:W-:Y:S04]  /*2b80*/  STS.U16 [R5+0x2600], R192 ;  /* 0x002600c005007388 */ /* 0x000fe80000000400 */
[----:B--2---:R-:W-:Y:S04]  /*2b90*/  STS.U16 [R5+0x2700], R191 ;  /* 0x002700bf05007388 */ /* 0x004fe80000000400 */
[----:B------:R-:W-:Y:S06]  /*2ba0*/  BAR.SYNC.DEFER_BLOCKING 0x0 ;  /* 0x0000000000007b1d */ /* 0x000fec0000010000 */
[----:B------:R-:W-:Y:S04]  /*2bb0*/  LDSM.16.MT88.4 R192, [R244] ;  /* 0x00000000f4c0783b */ /* 0x000fe80000004200 */
[----:B------:R-:W1:Y:S04]  /*2bc0*/  LDSM.16.M88.4 R172, [R245+0x2000] ;  /* 0x00200000f5ac783b */ /* 0x000e680000000200 */
[----:B------:R-:W2:Y:S04]  /*2bd0*/  LDSM.16.M88.4 R176, [R245+0x2200] ;  /* 0x00220000f5b0783b */ /* 0x000ea80000000200 */
[----:B------:R-:W0:Y:S04]  /*2be0*/  LDSM.16.M88.4 R180, [R245+0x2400] ;  /* 0x00240000f5b4783b */ /* 0x000e280000000200 */
[----:B------:R-:W0:Y:S04]  /*2bf0*/  LDSM.16.M88.4 R184, [R245+0x2600] ;  /* 0x00260000f5b8783b */ /* 0x000e280000000200 */
[----:B------:R-:W0:Y:S04]  /*2c00*/  LDSM.16.MT88.4 R188, [R244+0x80] ;  /* 0x00008000f4bc783b */ /* 0x000e280000004200 */
[----:B------:R-:W0:Y:S01]  /*2c10*/  LDSM.16.MT88.4 R196, [R244+0x180] ;  /* 0x00018000f4c4783b */ /* 0x000e220000004200 */
[C---:B-1----:R-:W-:Y:S08]  /*2c20*/  HMMA.16816.F32 R168, R192.reuse, R172, R168 ;  /* 0x000000acc0a8723c */ /* 0x042ff000000018a8 */
[C---:B------:R-:W-:Y:S08]  /*2c30*/  HMMA.16816.F32 R164, R192.reuse, R174, R164 ;  /* 0x000000aec0a4723c */ /* 0x040ff000000018a4 */
[C---:B--2---:R-:W-:Y:S08]  /*2c40*/  HMMA.16816.F32 R160, R192.reuse, R176, R160 ;  /* 0x000000b0c0a0723c */ /* 0x044ff000000018a0 */
[C---:B------:R-:W-:Y:S08]  /*2c50*/  HMMA.16816.F32 R156, R192.reuse, R178, R156 ;  /* 0x000000b2c09c723c */ /* 0x040ff0000000189c */
[C---:B0-----:R-:W-:Y:S08]  /*2c60*/  HMMA.16816.F32 R152, R192.reuse, R180, R152 ;  /* 0x000000b4c098723c */ /* 0x041ff00000001898 */
[C---:B------:R-:W-:Y:S08]  /*2c70*/  HMMA.16816.F32 R148, R192.reuse, R182, R148 ;  /* 0x000000b6c094723c */ /* 0x040ff00000001894 */
[C---:B------:R-:W-:Y:S08]  /*2c80*/  HMMA.16816.F32 R144, R192.reuse, R184, R144 ;  /* 0x000000b8c090723c */ /* 0x040ff00000001890 */
[----:B------:R-:W-:Y:S01]  /*2c90*/  HMMA.16816.F32 R140, R192, R186, R140 ;  /* 0x000000bac08c723c */ /* 0x000fe2000000188c */
[----:B------:R-:W0:Y:S01]  /*2ca0*/  LDSM.16.MT88.4 R192, [R244+0x100] ;  /* 0x00010000f4c0783b */ /* 0x000e220000004200 */
[----:B------:R-:W-:-:S04]  /*2cb0*/  IMAD.MOV.U32 R252, RZ, RZ, c[0x0][0x18c] ;  /* 0x00006300fffc7624 */ /* 0x000fc800078e00ff */
[----:B------:R-:W-:Y:S02]  /*2cc0*/  IMAD.SHL.U32 R252, R252, 0x10, RZ ;  /* 0x00000010fcfc7824 */ /* 0x000fe400078e00ff */
[----:B------:R-:W-:Y:S02]  /*2cd0*/  HMMA.16816.F32 R136, R188, R172, R136 ;  /* 0x000000acbc88723c */ /* 0x000fe40000001888 */
[----:B------:R-:W-:-:S06]  /*2ce0*/  IMAD.WIDE R242, R252, 0x2, R242 ;  /* 0x00000002fcf27825 */ /* 0x000fcc00078e02f2 */
[----:B------:R-:W-:Y:S01]  /*2cf0*/  HMMA.16816.F32 R72, R196, R172, R72 ;  /* 0x000000acc448723c */ /* 0x000fe20000001848 */
[----:B------:R-:W-:Y:S04]  /*2d00*/  STL [R1+0xc], R242 ;  /* 0x00000cf201007387 */ /* 0x000fe80000100800 */
[----:B------:R1:W-:Y:S03]  /*2d10*/  STL [R1+0x8], R243 ;  /* 0x000008f301007387 */ /* 0x0003e60000100800 */
[----:B------:R-:W-:Y:S01]  /*2d20*/  HMMA.16816.F32 R132, R188, R174, R132 ;  /* 0x000000aebc84723c */ /* 0x000fe20000001884 */
[----:B------:R-:W-:-:S07]  /*2d30*/  IMAD.WIDE R240, R252, 0x2, R240 ;  /* 0x00000002fcf07825 */ /* 0x000fce00078e02f0 */
[----:B------:R-:W-:Y:S08]  /*2d40*/  HMMA.16816.F32 R68, R196, R174, R68 ;  /* 0x000000aec444723c */ /* 0x000ff00000001844 */
[C---:B0-----:R-:W-:Y:S07]  /*2d50*/  HMMA.16816.F32 R104, R192.reuse, R172, R104 ;  /* 0x000000acc068723c */ /* 0x041fee0000001868 */
[----:B------:R-:W-:Y:S01]  /*2d60*/  IMAD.WIDE R172, R252, 0x2, R238 ;  /* 0x00000002fcac7825 */ /* 0x000fe200078e02ee */
[----:B------:R-:W-:Y:S03]  /*2d70*/  HMMA.16816.F32 R100, R192, R174, R100 ;  /* 0x000000aec064723c */ /* 0x000fe60000001864 */
[----:B------:R-:W-:-:S02]  /*2d80*/  IMAD.MOV.U32 R239, RZ, RZ, R172 ;  /* 0x000000ffffef7224 */ /* 0x000fc400078e00ac */
[----:B------:R-:W-:Y:S02]  /*2d90*/  IMAD.MOV.U32 R238, RZ, RZ, R173 ;  /* 0x000000ffffee7224 */ /* 0x000fe400078e00ad */
[----:B------:R-:W-:-:S04]  /*2da0*/  IMAD.WIDE R174, R252, 0x2, R236 ;  /* 0x00000002fcae7825 */ /* 0x000fc800078e02ec */
[----:B------:R-:W-:Y:S01]  /*2db0*/  IMAD.WIDE R172, R252, 0x2, R234 ;  /* 0x00000002fcac7825 */ /* 0x000fe200078e02ea */
[-C--:B------:R-:W-:Y:S03]  /*2dc0*/  HMMA.16816.F32 R128, R188, R176.reuse, R128 ;  /* 0x000000b0bc80723c */ /* 0x080fe60000001880 */
[----:B------:R-:W-:Y:S02]  /*2dd0*/  IMAD.MOV.U32 R237, RZ, RZ, R174 ;  /* 0x000000ffffed7224 */ /* 0x000fe400078e00ae */
[----:B------:R-:W-:Y:S02]  /*2de0*/  IMAD.MOV.U32 R236, RZ, RZ, R175 ;  /* 0x000000ffffec7224 */ /* 0x000fe400078e00af */
[----:B------:R-:W-:Y:S01]  /*2df0*/  IMAD.MOV.U32 R235, RZ, RZ, R172 ;  /* 0x000000ffffeb7224 */ /* 0x000fe200078e00ac */
[----:B------:R-:W-:Y:S01]  /*2e00*/  HMMA.16816.F32 R96, R192, R176, R96 ;  /* 0x000000b0c060723c */ /* 0x000fe20000001860 */
[----:B------:R-:W-:-:S02]  /*2e10*/  IMAD.MOV.U32 R234, RZ, RZ, R173 ;  /* 0x000000ffffea7224 */ /* 0x000fc400078e00ad */
[----:B------:R-:W-:-:S04]  /*2e20*/  IMAD.WIDE R174, R252, 0x2, R232 ;  /* 0x00000002fcae7825 */ /* 0x000fc800078e02e8 */
[----:B------:R-:W-:Y:S01]  /*2e30*/  IMAD.WIDE R172, R252, 0x2, R228 ;  /* 0x00000002fcac7825 */ /* 0x000fe200078e02e4 */
[----:B------:R-:W-:Y:S01]  /*2e40*/  HMMA.16816.F32 R64, R196, R176, R64 ;  /* 0x000000b0c440723c */ /* 0x000fe20000001840 */
[----:B------:R-:W-:Y:S02]  /*2e50*/  IADD3 R2, R2, -0x10, RZ ;  /* 0xfffffff002027810 */ /* 0x000fe40007ffe0ff */
[----:B-1----:R-:W-:-:S04]  /*2e60*/  IMAD.MOV.U32 R243, RZ, RZ, R240 ;  /* 0x000000fffff37224 */ /* 0x002fc800078e00f0 */
[----:B------:R-:W-:Y:S01]  /*2e70*/  IMAD.WIDE R176, R252, 0x2, R230 ;  /* 0x00000002fcb07825 */ /* 0x000fe200078e02e6 */
[----:B------:R-:W-:Y:S03]  /*2e80*/  HMMA.16816.F32 R124, R188, R178, R124 ;  /* 0x000000b2bc7c723c */ /* 0x000fe6000000187c */
[----:B------:R-:W-:Y:S02]  /*2e90*/  IMAD.MOV.U32 R242, RZ, RZ, R241 ;  /* 0x000000fffff27224 */ /* 0x000fe400078e00f1 */
[----:B------:R-:W-:-:S03]  /*2ea0*/  IMAD.MOV.U32 R233, RZ, RZ, R174 ;  /* 0x000000ffffe97224 */ /* 0x000fc600078e00ae */
[----:B------:R-:W-:Y:S01]  /*2eb0*/  HMMA.16816.F32 R120, R188, R180, R120 ;  /* 0x000000b4bc78723c */ /* 0x000fe20000001878 */
[----:B------:R-:W-:Y:S02]  /*2ec0*/  IMAD.MOV.U32 R232, RZ, RZ, R175 ;  /* 0x000000ffffe87224 */ /* 0x000fe400078e00af */
[----:B------:R-:W-:Y:S02]  /*2ed0*/  IMAD.MOV.U32 R231, RZ, RZ, R176 ;  /* 0x000000ffffe77224 */ /* 0x000fe400078e00b0 */
[----:B------:R-:W-:-:S03]  /*2ee0*/  IMAD.MOV.U32 R230, RZ, RZ, R177 ;  /* 0x000000ffffe67224 */ /* 0x000fc600078e00b1 */
[----:B------:R-:W-:Y:S01]  /*2ef0*/  HMMA.16816.F32 R116, R188, R182, R116 ;  /* 0x000000b6bc74723c */ /* 0x000fe20000001874 */
[----:B------:R-:W-:Y:S02]  /*2f00*/  IMAD.MOV.U32 R229, RZ, RZ, R172 ;  /* 0x000000ffffe57224 */ /* 0x000fe400078e00ac */
[----:B------:R-:W-:-:S05]  /*2f10*/  IMAD.MOV.U32 R228, RZ, RZ, R173 ;  /* 0x000000ffffe47224 */ /* 0x000fca00078e00ad */
[C---:B------:R-:W-:Y:S08]  /*2f20*/  HMMA.16816.F32 R112, R188.reuse, R184, R112 ;  /* 0x000000b8bc70723c */ /* 0x040ff00000001870 */
[----:B------:R-:W-:Y:S01]  /*2f30*/  HMMA.16816.F32 R108, R188, R186, R108 ;  /* 0x000000babc6c723c */ /* 0x000fe2000000186c */
[----:B----4-:R-:W-:-:S04]  /*2f40*/  IADD3 R247, R247, -0x1, RZ ;  /* 0xfffffffff7f77810 */ /* 0x010fc80007ffe0ff */
[----:B------:R-:W-:Y:S01]  /*2f50*/  ISETP.NE.U32.AND P0, PT, R247, RZ, PT ;  /* 0x000000fff700720c */ /* 0x000fe20003f05070 */
[----:B------:R0:W-:Y:S02]  /*2f60*/  STL [R1+0x4], R247 ;  /* 0x000004f701007387 */ /* 0x0001e40000100800 */
[----:B------:R-:W-:Y:S01]  /*2f70*/  HMMA.16816.F32 R92, R192, R178, R92 ;  /* 0x000000b2c05c723c */ /* 0x000fe2000000185c */
[----:B0-----:R-:W-:-:S07]  /*2f80*/  IMAD.MOV.U32 R247, RZ, RZ, c[0x0][0x188] ;  /* 0x00006200fff77624 */ /* 0x001fce00078e00ff */
[----:B------:R-:W-:Y:S01]  /*2f90*/  HMMA.16816.F32 R88, R192, R180, R88 ;  /* 0x000000b4c058723c */ /* 0x000fe20000001858 */
[----:B------:R-:W-:-:S07]  /*2fa0*/  IMAD.SHL.U32 R247, R247, 0x10, RZ ;  /* 0x00000010f7f77824 */ /* 0x000fce00078e00ff */
[----:B------:R-:W-:Y:S01]  /*2fb0*/  HMMA.16816.F32 R84, R192, R182, R84 ;  /* 0x000000b6c054723c */ /* 0x000fe20000001854 */
[----:B------:R-:W-:-:S07]  /*2fc0*/  IMAD.WIDE R6, R247, 0x2, R6 ;  /* 0x00000002f7067825 */ /* 0x000fce00078e0206 */
[C---:B------:R-:W-:Y:S08]  /*2fd0*/  HMMA.16816.F32 R80, R192.reuse, R184, R80 ;  /* 0x000000b8c050723c */ /* 0x040ff00000001850 */
[----:B------:R-:W-:Y:S08]  /*2fe0*/  HMMA.16816.F32 R76, R192, R186, R76 ;  /* 0x000000bac04c723c */ /* 0x000ff0000000184c */
[C---:B------:R-:W-:Y:S08]  /*2ff0*/  HMMA.16816.F32 R60, R196.reuse, R178, R60 ;  /* 0x000000b2c43c723c */ /* 0x040ff0000000183c */
[C---:B------:R-:W-:Y:S08]  /*3000*/  HMMA.16816.F32 R56, R196.reuse, R180, R56 ;  /* 0x000000b4c438723c */ /* 0x040ff00000001838 */
[C---:B------:R-:W-:Y:S08]  /*3010*/  HMMA.16816.F32 R52, R196.reuse, R182, R52 ;  /* 0x000000b6c434723c */ /* 0x040ff00000001834 */
[C---:B------:R-:W-:Y:S08]  /*3020*/  HMMA.16816.F32 R48, R196.reuse, R184, R48 ;  /* 0x000000b8c430723c */ /* 0x040ff00000001830 */
[----:B---3--:R-:W-:Y:S01]  /*3030*/  HMMA.16816.F32 R44, R196, R186, R44 ;  /* 0x000000bac42c723c */ /* 0x008fe2000000182c */
[----:B------:R-:W-:Y:S01]  /*3040*/  @!P0 CALL.REL.NOINC `(.L_x_2) ;  /* 0x0000002000008944 */ /* 0x000fe20003c00000 */
[----:B------:R-:W-:-:S05]  /*3050*/  NOP ;  /* 0x0000000000007918 */ /* 0x000fca0000000000 */
[----:B------:R-:W-:-:S15]  /*3060*/  BRA `(.L_x_3) ;  /* 0xffffeb0000007947 */ /* 0x000fde000383ffff */
.L_x_2:
[----:B------:R-:W-:-:S02]  /*3070*/  NOP ;  /* 0x0000000000007918 */ /* 0x000fc40000000000 */
[----:B------:R-:W-:Y:S02]  /*3080*/  F2FP.PACK_AB R173, R87, R86 ;  /* 0x0000005657ad723e */ /* 0x000fe400000000ff */
[----:B------:R-:W-:-:S02]  /*3090*/  F2FP.PACK_AB R87, R77, R76 ;  /* 0x0000004c4d57723e */ /* 0x000fc400000000ff */
[----:B------:R-:W-:Y:S02]  /*30a0*/  F2FP.PACK_AB R9, R55, R54 ;  /* 0x000000363709723e */ /* 0x000fe400000000ff */
[----:B------:R-:W-:Y:S02]  /*30b0*/  F2FP.PACK_AB R53, R53, R52 ;  /* 0x000000343535723e */ /* 0x000fe400000000ff */
[----:B------:R-:W-:Y:S02]  /*30c0*/  F2FP.PACK_AB R175, R79, R78 ;  /* 0x0000004e4faf723e */ /* 0x000fe400000000ff */
[----:B------:R-:W-:Y:S02]  /*30d0*/  F2FP.PACK_AB R85, R85, R84 ;  /* 0x000000545555723e */ /* 0x000fe400000000ff */
        /* <DEDUP_REMOVED lines=58> */
.L_x_1:
[----:B0-----:R-:W2:Y:S01]  /*3480*/  LDL.LU R7, [R1+0x10] ;  /* 0x0000100001077983 */ /* 0x001ea20000300800 */
[C---:B-----5:R-:W-:Y:S01]  /*3490*/  IADD3 R16, R3.reuse, 0x1, RZ ;  /* 0x0000000103107810 */ /* 0x060fe20007ffe0ff */
[----:B------:R-:W-:Y:S02]  /*34a0*/  IMAD R73, R3, c[0x0][0x198], RZ ;  /* 0x0000660003497a24 */ /* 0x000fe400078e02ff */
[----:B------:R-:W0:Y:S04]  /*34b0*/  S2R R17, SR_TID.X ;  /* 0x0000000000117919 */ /* 0x000e280000002100 */
[----:B------:R-:W-:Y:S01]  /*34c0*/  BAR.SYNC.DEFER_BLOCKING 0x0 ;  /* 0x0000000000007b1d */ /* 0x000fe20000010000 */
[----:B------:R-:W-:Y:S01]  /*34d0*/  ISETP.GE.AND P0, PT, R16, c[0x0][0x17c], PT ;  /* 0x00005f0010007a0c */ /* 0x000fe20003f06270 */
[----:B0-----:R-:W-:-:S02]  /*34e0*/  IMAD.SHL.U32 R5, R17, 0x8, RZ ;  /* 0x0000000811057824 */ /* 0x001fc400078e00ff */
[C---:B------:R-:W-:Y:S02]  /*34f0*/  IMAD.SHL.U32 R2, R17.reuse, 0x100, RZ ;  /* 0x0000010011027824 */ /* 0x040fe400078e00ff */
[----:B------:R-:W-:Y:S01]  /*3500*/  IMAD.SHL.U32 R6, R17, 0x4, RZ ;  /* 0x0000000411067824 */ /* 0x000fe200078e00ff */
[----:B------:R-:W-:-:S04]  /*3510*/  LOP3.LUT R5, R5, 0x300, RZ, 0xc0, !PT ;  /* 0x0000030005057812 */ /* 0x000fc800078ec0ff */
[----:B------:R-:W-:Y:S02]  /*3520*/  LOP3.LUT R5, R5, 0x70, R6, 0xf8, !PT ;  /* 0x0000007005057812 */ /* 0x000fe400078ef806 */
[----:B------:R-:W-:-:S04]  /*3530*/  IADD3 R6, R3, 0x2, RZ ;  /* 0x0000000203067810 */ /* 0x000fc80007ffe0ff */
[----:B------:R-:W-:Y:S02]  /*3540*/  ISETP.GE.AND P5, PT, R6, c[0x0][0x17c], PT ;  /* 0x00005f0006007a0c */ /* 0x000fe40003fa6270 */
[----:B------:R-:W-:-:S04]  /*3550*/  IADD3 R6, R3, 0x5, RZ ;  /* 0x0000000503067810 */ /* 0x000fc80007ffe0ff */
[----:B------:R-:W-:Y:S02]  /*3560*/  ISETP.GE.AND P3, PT, R6, c[0x0][0x17c], PT ;  /* 0x00005f0006007a0c */ /* 0x000fe40003f66270 */
[----:B--2---:R-:W-:Y:S01]  /*3570*/  LOP3.LUT R2, R7, 0x1800, R2, 0xf8, !PT ;  /* 0x0000180007027812 */ /* 0x004fe200078ef802 */
[C---:B------:R-:W-:Y:S01]  /*3580*/  IMAD.SHL.U32 R7, R17.reuse, 0x400, RZ ;  /* 0x0000040011077824 */ /* 0x040fe200078e00ff */
[----:B------:R-:W-:Y:S02]  /*3590*/  LOP3.LUT R17, R17, 0x7f, RZ, 0xc0, !PT ;  /* 0x0000007f11117812 */ /* 0x000fe400078ec0ff */
[----:B------:R-:W-:Y:S02]  /*35a0*/  LOP3.LUT R72, R2, R5, RZ, 0x3c, !PT ;  /* 0x0000000502487212 */ /* 0x000fe400078e3cff */
[----:B------:R-:W-:-:S03]  /*35b0*/  LOP3.LUT R7, R7, 0x1800, RZ, 0xc0, !PT ;  /* 0x0000180007077812 */ /* 0x000fc600078ec0ff */
[----:B------:R-:W-:Y:S02]  /*35c0*/  STS.128 [R72], R164 ;  /* 0x000000a448007388 */ /* 0x000fe40000000c00 */
[----:B------:R-:W-:Y:S01]  /*35d0*/  IMAD R66, R17, 0x10, R7 ;  /* 0x0000001011427824 */ /* 0x000fe200078e0207 */
[----:B------:R-:W-:Y:S01]  /*35e0*/  IADD3 R7, R3, 0x4, RZ ;  /* 0x0000000403077810 */ /* 0x000fe20007ffe0ff */
[----:B------:R-:W-:Y:S03]  /*35f0*/  STS.128 [R72+0x80], R32 ;  /* 0x0000802048007388 */ /* 0x000fe60000000c00 */
[C---:B------:R-:W-:Y:S01]  /*3600*/  LOP3.LUT R67, R66.reuse, 0x20, RZ, 0x3c, !PT ;  /* 0x0000002042437812 */ /* 0x040fe200078e3cff */
[----:B------:R-:W-:Y:S01]  /*3610*/  STS.128 [R72+0x400], R132 ;  /* 0x0004008448007388 */ /* 0x000fe20000000c00 */
[C---:B------:R-:W-:Y:S02]  /*3620*/  LOP3.LUT R5, R66.reuse, 0x40, RZ, 0x3c, !PT ;  /* 0x0000004042057812 */ /* 0x040fe400078e3cff */
[----:B------:R-:W-:Y:S01]  /*3630*/  LOP3.LUT R2, R66, 0x60, RZ, 0x3c, !PT ;  /* 0x0000006042027812 */ /* 0x000fe200078e3cff */
[----:B------:R0:W-:Y:S04]  /*3640*/  STS.128 [R72+0x480], R28 ;  /* 0x0004801c48007388 */ /* 0x0001e80000000c00 */
[----:B------:R-:W-:Y:S01]  /*3650*/  BAR.SYNC.DEFER_BLOCKING 0x0 ;  /* 0x0000000000007b1d */ /* 0x000fe20000010000 */
[----:B------:R-:W-:-:S02]  /*3660*/  ISETP.GE.AND P1, PT, R7, c[0x0][0x17c], PT ;  /* 0x00005f0007007a0c */ /* 0x000fc40003f26270 */
[----:B0-----:R-:W-:Y:S01]  /*3670*/  IADD3 R28, R3, 0x3, RZ ;  /* 0x00000003031c7810 */ /* 0x001fe20007ffe0ff */
[----:B------:R-:W-:Y:S02]  /*3680*/  IMAD R29, R0, c[0x0][0x194], RZ ;  /* 0x00006500001d7a24 */ /* 0x000fe400078e02ff */
[----:B------:R-:W-:Y:S01]  /*3690*/  IMAD.MOV.U32 R30, RZ, RZ, c[0x0][0x194] ;  /* 0x00006500ff1e7624 */ /* 0x000fe200078e00ff */
[----:B------:R-:W-:Y:S02]  /*36a0*/  ISETP.GE.AND P4, PT, R28, c[0x0][0x17c], PT ;  /* 0x00005f001c007a0c */ /* 0x000fe40003f86270 */
[----:B------:R-:W-:Y:S01]  /*36b0*/  LEA R6, P6, R29, c[0x0][0x170], 0x1 ;  /* 0x00005c001d067a11 */ /* 0x000fe200078c08ff */
[----:B------:R-:W-:-:S03]  /*36c0*/  IMAD R28, R30, 0x80, R29 ;  /* 0x000000801e1c7824 */ /* 0x000fc600078e021d */
[----:B------:R-:W-:Y:S01]  /*36d0*/  LEA.HI.X.SX32 R7, R29, c[0x0][0x174], 0x1, P6 ;  /* 0x00005d001d077a11 */ /* 0x000fe200030f0eff */
[----:B------:R-:W0:Y:S01]  /*36e0*/  LDS.128 R60, [R66] ;  /* 0x00000000423c7984 */ /* 0x000e220000000c00 */
[----:B------:R-:W-:Y:S02]  /*36f0*/  LEA R64, P2, R28, c[0x0][0x170], 0x1 ;  /* 0x00005c001c407a11 */ /* 0x000fe400078408ff */
[----:B------:R-:W-:Y:S01]  /*3700*/  ISETP.GE.AND P6, PT, R0, c[0x0][0x178], PT ;  /* 0x00005e0000007a0c */ /* 0x000fe20003fc6270 */
[----:B------:R-:W-:Y:S01]  /*3710*/  LDS.128 R56, [R67] ;  /* 0x0000000043387984 */ /* 0x000fe20000000c00 */
[----:B------:R-:W-:Y:S02]  /*3720*/  LEA.HI.X.SX32 R65, R28, c[0x0][0x174], 0x1, P2 ;  /* 0x00005d001c417a11 */ /* 0x000fe400010f0eff */
[C---:B------:R-:W-:Y:S01]  /*3730*/  ISETP.GE.AND P2, PT, R3.reuse, c[0x0][0x17c], PT ;  /* 0x00005f0003007a0c */ /* 0x040fe20003f46270 */
[----:B------:R-:W-:Y:S01]  /*3740*/  LDS.128 R40, [R5] ;  /* 0x0000000005287984 */ /* 0x000fe20000000c00 */
[----:B------:R-:W-:-:S02]  /*3750*/  ISETP.LT.AND P6, PT, R3, c[0x0][0x17c], !P6 ;  /* 0x00005f0003007a0c */ /* 0x000fc400077c1270 */
[----:B------:R-:W-:Y:S01]  /*3760*/  ISETP.LT.AND P2, PT, R4, c[0x0][0x178], !P2 ;  /* 0x00005e0004007a0c */ /* 0x000fe20005741270 */
[----:B------:R-:W-:Y:S04]  /*3770*/  LDS.128 R16, [R2] ;  /* 0x0000000002107984 */ /* 0x000fe80000000c00 */
[----:B------:R-:W-:Y:S06]  /*3780*/  BAR.SYNC.DEFER_BLOCKING 0x0 ;  /* 0x0000000000007b1d */ /* 0x000fec0000010000 */
[----:B------:R-:W-:Y:S04]  /*3790*/  STS.128 [R72], R100 ;  /* 0x0000006448007388 */ /* 0x000fe80000000c00 */
[----:B------:R-:W-:Y:S04]  /*37a0*/  STS.128 [R72+0x80], R20 ;  /* 0x0000801448007388 */ /* 0x000fe80000000c00 */
[----:B------:R1:W-:Y:S04]  /*37b0*/  STS.128 [R72+0x400], R68 ;  /* 0x0004004448007388 */ /* 0x0003e80000000c00 */
[----:B------:R-:W-:Y:S04]  /*37c0*/  STS.128 [R72+0x480], R12 ;  /* 0x0004800c48007388 */ /* 0x000fe80000000c00 */
[----:B------:R-:W-:Y:S01]  /*37d0*/  BAR.SYNC.DEFER_BLOCKING 0x0 ;  /* 0x0000000000007b1d */ /* 0x000fe20000010000 */
[----:B-1----:R-:W-:-:S04]  /*37e0*/  IMAD.WIDE R68, R73, 0x2, R6 ;  /* 0x0000000249447825 */ /* 0x002fc800078e0206 */
[C---:B------:R-:W-:Y:S01]  /*37f0*/  IMAD.WIDE R70, R73.reuse, 0x2, R64 ;  /* 0x0000000249467825 */ /* 0x040fe200078e0240 */
[----:B------:R-:W-:-:S04]  /*3800*/  IADD3 R73, R73, c[0x0][0x198], RZ ;  /* 0x0000660049497a10 */ /* 0x000fc80007ffe0ff */
[----:B------:R-:W-:Y:S01]  /*3810*/  IADD3 R75, R73, c[0x0][0x198], RZ ;  /* 0x00006600494b7a10 */ /* 0x000fe20007ffe0ff */
[----:B------:R-:W1:Y:S04]  /*3820*/  LDS.128 R48, [R66] ;  /* 0x0000000042307984 */ /* 0x000e680000000c00 */
[----:B------:R-:W2:Y:S04]  /*3830*/  LDS.128 R44, [R67] ;  /* 0x00000000432c7984 */ /* 0x000ea80000000c00 */
[----:B------:R-:W3:Y:S04]  /*3840*/  LDS.128 R20, [R5] ;  /* 0x0000000005147984 */ /* 0x000ee80000000c00 */
[----:B------:R-:W4:Y:S04]  /*3850*/  LDS.128 R12, [R2] ;  /* 0x00000000020c7984 */ /* 0x000f280000000c00 */
[----:B------:R-:W-:Y:S06]  /*3860*/  BAR.SYNC.DEFER_BLOCKING 0x0 ;  /* 0x0000000000007b1d */ /* 0x000fec0000010000 */
[----:B------:R-:W-:Y:S04]  /*3870*/  STS.128 [R72], R148 ;  /* 0x0000009448007388 */ /* 0x000fe80000000c00 */
[----:B------:R-:W-:Y:S04]  /*3880*/  STS.128 [R72+0x80], R24 ;  /* 0x0000801848007388 */ /* 0x000fe80000000c00 */
[----:B------:R-:W-:Y:S04]  /*3890*/  STS.128 [R72+0x400], R116 ;  /* 0x0004007448007388 */ /* 0x000fe80000000c00 */
[----:B------:R-:W-:Y:S04]  /*38a0*/  STS.128 [R72+0x480], R76 ;  /* 0x0004804c48007388 */ /* 0x000fe80000000c00 */
[----:B------:R-:W-:Y:S06]  /*38b0*/  BAR.SYNC.DEFER_BLOCKING 0x0 ;  /* 0x0000000000007b1d */ /* 0x000fec0000010000 */
[----:B------:R-:W0:Y:S04]  /*38c0*/  LDS.128 R36, [R66] ;  /* 0x0000000042247984 */ /* 0x000e280000000c00 */
[----:B------:R-:W-:Y:S04]  /*38d0*/  LDS.128 R32, [R67] ;  /* 0x0000000043207984 */ /* 0x000fe80000000c00 */
[----:B------:R-:W-:Y:S04]  /*38e0*/  LDS.128 R28, [R5] ;  /* 0x00000000051c7984 */ /* 0x000fe80000000c00 */
[----:B------:R-:W-:Y:S04]  /*38f0*/  LDS.128 R24, [R2] ;  /* 0x0000000002187984 */ /* 0x000fe80000000c00 */
[----:B------:R-:W-:Y:S06]  /*3900*/  BAR.SYNC.DEFER_BLOCKING 0x0 ;  /* 0x0000000000007b1d */ /* 0x000fec0000010000 */
[----:B------:R-:W-:Y:S04]  /*3910*/  STS.128 [R72], R84 ;  /* 0x0000005448007388 */ /* 0x000fe80000000c00 */
[----:B------:R-:W-:Y:S04]  /*3920*/  STS.128 [R72+0x80], R172 ;  /* 0x000080ac48007388 */ /* 0x000fe80000000c00 */
[----:B------:R0:W-:Y:S04]  /*3930*/  STS.128 [R72+0x400], R52 ;  /* 0x0004003448007388 */ /* 0x0001e80000000c00 */
[----:B------:R1:W-:Y:S04]  /*3940*/  STS.128 [R72+0x480], R8 ;  /* 0x0004800848007388 */ /* 0x0003e80000000c00 */
[----:B------:R-:W-:Y:S01]  /*3950*/  BAR.SYNC.DEFER_BLOCKING 0x0 ;  /* 0x0000000000007b1d */ /* 0x000fe20000010000 */
[----:B0-----:R-:W-:-:S04]  /*3960*/  IMAD.WIDE R52, R75, 0x2, R6 ;  /* 0x000000024b347825 */ /* 0x001fc800078e0206 */
[----:B-1----:R-:W-:-:S04]  /*3970*/  IMAD.WIDE R8, R73, 0x2, R6 ;  /* 0x0000000249087825 */ /* 0x002fc800078e0206 */
[----:B------:R-:W-:-:S04]  /*3980*/  IMAD.WIDE R10, R73, 0x2, R64 ;  /* 0x00000002490a7825 */ /* 0x000fc800078e0240 */
[C---:B------:R-:W-:Y:S01]  /*3990*/  IMAD.WIDE R54, R75.reuse, 0x2, R64 ;  /* 0x000000024b367825 */ /* 0x040fe200078e0240 */
[----:B------:R-:W-:Y:S01]  /*39a0*/  IADD3 R75, R75, c[0x0][0x198], RZ ;  /* 0x000066004b4b7a10 */ /* 0x000fe20007ffe0ff */
[----:B------:R0:W-:Y:S01]  /*39b0*/  @P6 STG.E.U16 [R68.64], R60 ;  /* 0x0000003c44006986 */ /* 0x0001e2000c101504 */
[----:B------:R-:W-:Y:S02]  /*39c0*/  ISETP.LT.AND P6, PT, R0, c[0x0][0x178], !P5 ;  /* 0x00005e0000007a0c */ /* 0x000fe40006fc1270 */
[----:B------:R-:W-:Y:S01]  /*39d0*/  ISETP.LT.AND P5, PT, R4, c[0x0][0x178], !P5 ;  /* 0x00005e0004007a0c */ /* 0x000fe20006fa1270 */
[----:B------:R1:W-:Y:S01]  /*39e0*/  @P2 STG.E.U16 [R70.64], R48 ;  /* 0x0000003046002986 */ /* 0x0003e2000c101504 */
[----:B------:R-:W-:Y:S02]  /*39f0*/  ISETP.LT.AND P2, PT, R0, c[0x0][0x178], !P0 ;  /* 0x00005e0000007a0c */ /* 0x000fe40004741270 */
[----:B------:R-:W-:Y:S02]  /*3a00*/  ISETP.LT.AND P0, PT, R4, c[0x0][0x178], !P0 ;  /* 0x00005e0004007a0c */ /* 0x000fe40004701270 */
[----:B0-----:R-:W-:-:S02]  /*3a10*/  PRMT R69, R60, 0x7632, R69 ;  /* 0x000076323c457816 */ /* 0x001fc40000000045 */
[----:B--2---:R-:W-:Y:S02]  /*3a20*/  PRMT R68, R44, 0x7632, R68 ;  /* 0x000076322c447816 */ /* 0x004fe40000000044 */
[----:B-1----:R-:W-:-:S05]  /*3a30*/  PRMT R71, R48, 0x7632, R71 ;  /* 0x0000763230477816 */ /* 0x002fca0000000047 */
[----:B------:R0:W-:Y:S01]  /*3a40*/  @P2 STG.E.U16 [R8.64], R69 ;  /* 0x0000004508002986 */ /* 0x0001e2000c101504 */
[C---:B------:R-:W-:Y:S02]  /*3a50*/  IADD3 R60, R3.reuse, 0x6, RZ ;  /* 0x00000006033c7810 */ /* 0x040fe40007ffe0ff */
[C---:B------:R-:W-:Y:S01]  /*3a60*/  IADD3 R48, R3.reuse, 0x8, RZ ;  /* 0x0000000803307810 */ /* 0x040fe20007ffe0ff */
[----:B------:R1:W-:Y:S01]  /*3a70*/  @P0 STG.E.U16 [R10.64], R71 ;  /* 0x000000470a000986 */ /* 0x0003e2000c101504 */
[----:B------:R-:W-:Y:S02]  /*3a80*/  ISETP.GE.AND P2, PT, R60, c[0x0][0x17c], PT ;  /* 0x00005f003c007a0c */ /* 0x000fe40003f46270 */
[----:B------:R-:W-:Y:S01]  /*3a90*/  IADD3 R60, R3, 0x7, RZ ;  /* 0x00000007033c7810 */ /* 0x000fe20007ffe0ff */
[----:B------:R2:W-:Y:S01]  /*3aa0*/  @P6 STG.E.U16 [R52.64], R56 ;  /* 0x0000003834006986 */ /* 0x0005e2000c101504 */
[----:B------:R-:W-:Y:S02]  /*3ab0*/  ISETP.LT.AND P6, PT, R0, c[0x0][0x178], !P4 ;  /* 0x00005e0000007a0c */ /* 0x000fe400067c1270 */
[----:B------:R-:W-:Y:S01]  /*3ac0*/  ISETP.LT.AND P4, PT, R4, c[0x0][0x178], !P4 ;  /* 0x00005e0004007a0c */ /* 0x000fe20006781270 */
[----:B------:R3:W-:Y:S01]  /*3ad0*/  @P5 STG.E.U16 [R54.64], R44 ;  /* 0x0000002c36005986 */ /* 0x0007e2000c101504 */
[----:B------:R-:W-:Y:S01]  /*3ae0*/  ISETP.LT.AND P5, PT, R0, c[0x0][0x178], !P1 ;  /* 0x00005e0000007a0c */ /* 0x000fe20004fa1270 */
[C---:B0-----:R-:W-:Y:S01]  /*3af0*/  IMAD.WIDE R8, R75.reuse, 0x2, R6 ;  /* 0x000000024b087825 */ /* 0x041fe200078e0206 */
[----:B------:R-:W-:-:S02]  /*3b00*/  IADD3 R69, R75, c[0x0][0x198], RZ ;  /* 0x000066004b457a10 */ /* 0x000fc40007ffe0ff */
[----:B------:R-:W-:Y:S01]  /*3b10*/  ISETP.LT.AND P1, PT, R4, c[0x0][0x178], !P1 ;  /* 0x00005e0004007a0c */ /* 0x000fe20004f21270 */
[----:B-1----:R-:W-:Y:S01]  /*3b20*/  IMAD.WIDE R10, R75, 0x2, R64 ;  /* 0x000000024b0a7825 */ /* 0x002fe200078e0240 */
[----:B------:R-:W-:-:S03]  /*3b30*/  ISETP.GE.AND P0, PT, R60, c[0x0][0x17c], PT ;  /* 0x00005f003c007a0c */ /* 0x000fc60003f06270 */
[----:B--2---:R-:W-:Y:S01]  /*3b40*/  IMAD.WIDE R52, R69, 0x2, R6 ;  /* 0x0000000245347825 */ /* 0x004fe200078e0206 */
[----:B---3--:R-:W-:Y:S02]  /*3b50*/  PRMT R55, R56, 0x7632, R55 ;  /* 0x0000763238377816 */ /* 0x008fe40000000037 */
[----:B------:R-:W-:-:S03]  /*3b60*/  IADD3 R44, R3, 0x9, RZ ;  /* 0x00000009032c7810 */ /* 0x000fc60007ffe0ff */
[----:B------:R0:W-:Y:S01]  /*3b70*/  @P6 STG.E.U16 [R8.64], R55 ;  /* 0x0000003708006986 */ /* 0x0001e2000c101504 */
[----:B------:R-:W-:Y:S02]  /*3b80*/  ISETP.GE.AND P6, PT, R48, c[0x0][0x17c], PT ;  /* 0x00005f0030007a0c */ /* 0x000fe40003fc6270 */
[----:B------:R-:W-:Y:S01]  /*3b90*/  PRMT R48, R40, 0x7632, R48 ;  /* 0x0000763228307816 */ /* 0x000fe20000000030 */
[----:B------:R-:W-:Y:S01]  /*3ba0*/  @P4 STG.E.U16 [R10.64], R68 ;  /* 0x000000440a004986 */ /* 0x000fe2000c101504 */
[----:B------:R-:W-:Y:S02]  /*3bb0*/  ISETP.GE.AND P4, PT, R44, c[0x0][0x17c], PT ;  /* 0x00005f002c007a0c */ /* 0x000fe40003f86270 */
[----:B------:R-:W-:Y:S01]  /*3bc0*/  IADD3 R44, R3, 0xa, RZ ;  /* 0x0000000a032c7810 */ /* 0x000fe20007ffe0ff */
[----:B------:R1:W-:Y:S01]  /*3bd0*/  @P5 STG.E.U16 [R52.64], R40 ;  /* 0x0000002834005986 */ /* 0x0003e2000c101504 */
[----:B------:R-:W-:Y:S02]  /*3be0*/  ISETP.LT.AND P5, PT, R0, c[0x0][0x178], !P3 ;  /* 0x00005e0000007a0c */ /* 0x000fe40005fa1270 */
[----:B------:R-:W-:Y:S01]  /*3bf0*/  ISETP.LT.AND P3, PT, R4, c[0x0][0x178], !P3 ;  /* 0x00005e0004007a0c */ /* 0x000fe20005f61270 */
[C---:B0-----:R-:W-:Y:S01]  /*3c00*/  IMAD.WIDE R54, R69.reuse, 0x2, R64 ;  /* 0x0000000245367825 */ /* 0x041fe200078e0240 */
[----:B------:R-:W-:-:S04]  /*3c10*/  IADD3 R69, R69, c[0x0][0x198], RZ ;  /* 0x0000660045457a10 */ /* 0x000fc80007ffe0ff */
[----:B------:R0:W-:Y:S01]  /*3c20*/  @P1 STG.E.U16 [R54.64], R20 ;  /* 0x0000001436001986 */ /* 0x0001e2000c101504 */
[----:B------:R-:W-:Y:S01]  /*3c30*/  ISETP.LT.AND P1, PT, R0, c[0x0][0x178], !P2 ;  /* 0x00005e0000007a0c */ /* 0x000fe20005721270 */
[C---:B------:R-:W-:Y:S01]  /*3c40*/  IMAD.WIDE R8, R69.reuse, 0x2, R6 ;  /* 0x0000000245087825 */ /* 0x040fe200078e0206 */
[----:B------:R-:W-:Y:S02]  /*3c50*/  ISETP.LT.AND P2, PT, R4, c[0x0][0x178], !P2 ;  /* 0x00005e0004007a0c */ /* 0x000fe40005741270 */
[----:B-1----:R-:W-:Y:S01]  /*3c60*/  PRMT R53, R20, 0x7632, R53 ;  /* 0x0000763214357816 */ /* 0x002fe20000000035 */
[C---:B------:R-:W-:Y:S01]  /*3c70*/  IMAD.WIDE R10, R69.reuse, 0x2, R64 ;  /* 0x00000002450a7825 */ /* 0x040fe200078e0240 */
[----:B------:R-:W-:Y:S01]  /*3c80*/  IADD3 R69, R69, c[0x0][0x198], RZ ;  /* 0x0000660045457a10 */ /* 0x000fe20007ffe0ff */
[----:B------:R-:W-:Y:S01]  /*3c90*/  @P5 STG.E.U16 [R8.64], R48 ;  /* 0x0000003008005986 */ /* 0x000fe2000c101504 */
[----:B------:R-:W-:Y:S02]  /*3ca0*/  ISETP.GE.AND P5, PT, R44, c[0x0][0x17c], PT ;  /* 0x00005f002c007a0c */ /* 0x000fe40003fa6270 */
[----:B------:R-:W-:Y:S01]  /*3cb0*/  PRMT R40, R16, 0x7632, R40 ;  /* 0x0000763210287816 */ /* 0x000fe20000000028 */
[----:B------:R1:W-:Y:S01]  /*3cc0*/  @P3 STG.E.U16 [R10.64], R53 ;  /* 0x000000350a003986 */ /* 0x0003e2000c101504 */
[----:B------:R-:W-:Y:S01]  /*3cd0*/  ISETP.LT.AND P3, PT, R0, c[0x0][0x178], !P0 ;  /* 0x00005e0000007a0c */ /* 0x000fe20004761270 */
[----:B0-----:R-:W-:Y:S01]  /*3ce0*/  IMAD.WIDE R54, R69, 0x2, R64 ;  /* 0x0000000245367825 */ /* 0x001fe200078e0240 */
[----:B------:R-:W-:-:S02]  /*3cf0*/  ISETP.LT.AND P0, PT, R4, c[0x0][0x178], !P0 ;  /* 0x00005e0004007a0c */ /* 0x000fc40004701270 */
[----:B----4-:R-:W-:Y:S02]  /*3d00*/  PRMT R44, R12, 0x7632, R44 ;  /* 0x000076320c2c7816 */ /* 0x010fe4000000002c */
[----:B------:R-:W-:Y:S01]  /*3d10*/  IADD3 R20, R3, 0xb, RZ ;  /* 0x0000000b03147810 */ /* 0x000fe20007ffe0ff */
[C---:B-1----:R-:W-:Y:S01]  /*3d20*/  IMAD.WIDE R52, R69.reuse, 0x2, R6 ;  /* 0x0000000245347825 */ /* 0x042fe200078e0206 */
[----:B------:R-:W-:-:S04]  /*3d30*/  IADD3 R69, R69, c[0x0][0x198], RZ ;  /* 0x0000660045457a10 */ /* 0x000fc80007ffe0ff */
[----:B------:R0:W-:Y:S01]  /*3d40*/  @P1 STG.E.U16 [R52.64], R16 ;  /* 0x0000001034001986 */ /* 0x0001e2000c101504 */
[C---:B------:R-:W-:Y:S01]  /*3d50*/  IMAD.WIDE R8, R69.reuse, 0x2, R6 ;  /* 0x0000000245087825 */ /* 0x040fe200078e0206 */
[----:B------:R-:W-:Y:S02]  /*3d60*/  ISETP.GE.AND P1, PT, R20, c[0x0][0x17c], PT ;  /* 0x00005f0014007a0c */ /* 0x000fe40003f26270 */
[----:B------:R1:W-:Y:S01]  /*3d70*/  @P2 STG.E.U16 [R54.64], R12 ;  /* 0x0000000c36002986 */ /* 0x0003e2000c101504 */
[----:B------:R-:W-:Y:S01]  /*3d80*/  ISETP.LT.AND P2, PT, R0, c[0x0][0x178], !P6 ;  /* 0x00005e0000007a0c */ /* 0x000fe20007741270 */
[C---:B------:R-:W-:Y:S01]  /*3d90*/  IMAD.WIDE R10, R69.reuse, 0x2, R64 ;  /* 0x00000002450a7825 */ /* 0x040fe200078e0240 */
[----:B------:R-:W-:Y:S01]  /*3da0*/  ISETP.LT.AND P6, PT, R4, c[0x0][0x178], !P6 ;  /* 0x00005e0004007a0c */ /* 0x000fe200077c1270 */
[----:B------:R2:W-:Y:S01]  /*3db0*/  @P3 STG.E.U16 [R8.64], R40 ;  /* 0x0000002808003986 */ /* 0x0005e2000c101504 */
[----:B------:R-:W-:Y:S02]  /*3dc0*/  IADD3 R69, R69, c[0x0][0x198], RZ ;  /* 0x0000660045457a10 */ /* 0x000fe40007ffe0ff */
[----:B------:R-:W-:Y:S01]  /*3dd0*/  IADD3 R20, R3, 0xc, RZ ;  /* 0x0000000c03147810 */ /* 0x000fe20007ffe0ff */
[----:B------:R3:W-:Y:S01]  /*3de0*/  @P0 STG.E.U16 [R10.64], R44 ;  /* 0x0000002c0a000986 */ /* 0x0007e2000c101504 */
[----:B------:R-:W-:Y:S01]  /*3df0*/  ISETP.LT.AND P0, PT, R0, c[0x0][0x178], !P4 ;  /* 0x00005e0000007a0c */ /* 0x000fe20006701270 */
[C---:B0-----:R-:W-:Y:S01]  /*3e00*/  IMAD.WIDE R52, R69.reuse, 0x2, R6 ;  /* 0x0000000245347825 */ /* 0x041fe200078e0206 */
[----:B------:R-:W-:-:S02]  /*3e10*/  IADD3 R71, R69, c[0x0][0x198], RZ ;  /* 0x0000660045477a10 */ /* 0x000fc40007ffe0ff */
[----:B------:R-:W-:Y:S01]  /*3e20*/  ISETP.LT.AND P4, PT, R4, c[0x0][0x178], !P4 ;  /* 0x00005e0004007a0c */ /* 0x000fe20006781270 */
[----:B-1----:R-:W-:Y:S01]  /*3e30*/  IMAD.WIDE R54, R69, 0x2, R64 ;  /* 0x0000000245367825 */ /* 0x002fe200078e0240 */
[----:B------:R0:W-:Y:S01]  /*3e40*/  @P2 STG.E.U16 [R52.64], R61 ;  /* 0x0000003d34002986 */ /* 0x0001e2000c101504 */
[C---:B------:R-:W-:Y:S02]  /*3e50*/  IADD3 R69, R71.reuse, c[0x0][0x198], RZ ;  /* 0x0000660047457a10 */ /* 0x040fe40007ffe0ff */
[----:B--2---:R-:W-:Y:S01]  /*3e60*/  IMAD.WIDE R8, R71, 0x2, R6 ;  /* 0x0000000247087825 */ /* 0x004fe200078e0206 */
[----:B------:R1:W-:Y:S01]  /*3e70*/  @P6 STG.E.U16 [R54.64], R49 ;  /* 0x0000003136006986 */ /* 0x0003e2000c101504 */
[----:B------:R-:W-:Y:S02]  /*3e80*/  ISETP.LT.AND P6, PT, R0, c[0x0][0x178], !P5 ;  /* 0x00005e0000007a0c */ /* 0x000fe40006fc1270 */
[----:B---3--:R-:W-:Y:S02]  /*3e90*/  PRMT R11, R61, 0x7632, R11 ;  /* 0x000076323d0b7816 */ /* 0x008fe4000000000b */
[----:B------:R-:W-:-:S02]  /*3ea0*/  ISETP.LT.AND P5, PT, R4, c[0x0][0x178], !P5 ;  /* 0x00005e0004007a0c */ /* 0x000fc40006fa1270 */
[----:B------:R-:W-:Y:S01]  /*3eb0*/  ISETP.GE.AND P3, PT, R20, c[0x0][0x17c], PT ;  /* 0x00005f0014007a0c */ /* 0x000fe20003f66270 */
[----:B------:R2:W-:Y:S01]  /*3ec0*/  @P0 STG.E.U16 [R8.64], R11 ;  /* 0x0000000b08000986 */ /* 0x0005e2000c101504 */
[----:B0-----:R-:W-:Y:S01]  /*3ed0*/  IMAD.WIDE R52, R69, 0x2, R6 ;  /* 0x0000000245347825 */ /* 0x001fe200078e0206 */
[C---:B------:R-:W-:Y:S02]  /*3ee0*/  IADD3 R16, R3.reuse, 0xe, RZ ;  /* 0x0000000e03107810 */ /* 0x040fe40007ffe0ff */
[----:B------:R-:W-:Y:S01]  /*3ef0*/  IADD3 R12, R3, 0xd, RZ ;  /* 0x0000000d030c7810 */ /* 0x000fe20007ffe0ff */
[C---:B------:R-:W-:Y:S01]  /*3f00*/  IMAD.WIDE R60, R69.reuse, 0x2, R64 ;  /* 0x00000002453c7825 */ /* 0x040fe200078e0240 */
[----:B------:R-:W-:Y:S02]  /*3f10*/  IADD3 R69, R69, c[0x0][0x198], RZ ;  /* 0x0000660045457a10 */ /* 0x000fe40007ffe0ff */
[----:B------:R-:W-:Y:S02]  /*3f20*/  ISETP.GE.AND P0, PT, R16, c[0x0][0x17c], PT ;  /* 0x00005f0010007a0c */ /* 0x000fe40003f06270 */
[----:B-1----:R-:W-:-:S02]  /*3f30*/  IADD3 R55, R69, c[0x0][0x198], RZ ;  /* 0x0000660045377a10 */ /* 0x002fc40007ffe0ff */
[----:B--2---:R-:W-:Y:S01]  /*3f40*/  PRMT R9, R49, 0x7632, R9 ;  /* 0x0000763231097816 */ /* 0x004fe20000000009 */
[----:B------:R-:W-:Y:S01]  /*3f50*/  IMAD.WIDE R10, R71, 0x2, R64 ;  /* 0x00000002470a7825 */ /* 0x000fe200078e0240 */
[----:B------:R-:W-:Y:S02]  /*3f60*/  PRMT R16, R57, 0x7632, R16 ;  /* 0x0000763239107816 */ /* 0x000fe40000000010 */
[----:B------:R-:W-:Y:S01]  /*3f70*/  PRMT R20, R45, 0x7632, R20 ;  /* 0x000076322d147816 */ /* 0x000fe20000000014 */
[----:B------:R-:W-:Y:S01]  /*3f80*/  IMAD.WIDE R48, R55, 0x2, R64 ;  /* 0x0000000237307825 */ /* 0x000fe200078e0240 */
[----:B------:R0:W-:Y:S01]  /*3f90*/  @P4 STG.E.U16 [R10.64], R9 ;  /* 0x000000090a004986 */ /* 0x0001e2000c101504 */
[----:B------:R-:W-:Y:S02]  /*3fa0*/  ISETP.GE.AND P2, PT, R12, c[0x0][0x17c], PT ;  /* 0x00005f000c007a0c */ /* 0x000fe40003f46270 */
[----:B------:R-:W-:Y:S01]  /*3fb0*/  IADD3 R12, R3, 0xf, RZ ;  /* 0x0000000f030c7810 */ /* 0x000fe20007ffe0ff */
[----:B------:R-:W-:Y:S01]  /*3fc0*/  @P6 STG.E.U16 [R52.64], R57 ;  /* 0x0000003934006986 */ /* 0x000fe2000c101504 */
[----:B------:R-:W-:-:S02]  /*3fd0*/  ISETP.LT.AND P6, PT, R0, c[0x0][0x178], !P1 ;  /* 0x00005e0000007a0c */ /* 0x000fc40004fc1270 */
[----:B------:R-:W-:Y:S01]  /*3fe0*/  ISETP.LT.AND P1, PT, R4, c[0x0][0x178], !P1 ;  /* 0x00005e0004007a0c */ /* 0x000fe20004f21270 */
[----:B------:R1:W-:Y:S01]  /*3ff0*/  @P5 STG.E.U16 [R60.64], R45 ;  /* 0x0000002d3c005986 */ /* 0x0003e2000c101504 */
[----:B------:R-:W-:Y:S02]  /*4000*/  ISETP.LT.AND P5, PT, R0, c[0x0][0x178], !P3 ;  /* 0x00005e0000007a0c */ /* 0x000fe40005fa1270 */
[----:B------:R-:W-:Y:S01]  /*4010*/  ISETP.LT.AND P3, PT, R4, c[0x0][0x178], !P3 ;  /* 0x00005e0004007a0c */ /* 0x000fe20005f61270 */
[----:B0-----:R-:W-:Y:S01]  /*4020*/  IMAD.WIDE R8, R69, 0x2, R6 ;  /* 0x0000000245087825 */ /* 0x001fe200078e0206 */
[----:B------:R-:W-:Y:S02]  /*4030*/  ISETP.GE.AND P4, PT, R12, c[0x0][0x17c], PT ;  /* 0x00005f000c007a0c */ /* 0x000fe40003f86270 */
[----:B------:R-:W-:Y:S01]  /*4040*/  IADD3 R12, R3, 0x10, RZ ;  /* 0x00000010030c7810 */ /* 0x000fe20007ffe0ff */
[----:B------:R-:W-:Y:S02]  /*4050*/  IMAD.WIDE R10, R69, 0x2, R64 ;  /* 0x00000002450a7825 */ /* 0x000fe400078e0240 */
[----:B------:R0:W-:Y:S01]  /*4060*/  @P6 STG.E.U16 [R8.64], R16 ;  /* 0x0000001008006986 */ /* 0x0001e2000c101504 */
[----:B------:R-:W-:Y:S01]  /*4070*/  ISETP.GE.AND P6, PT, R12, c[0x0][0x17c], PT ;  /* 0x00005f000c007a0c */ /* 0x000fe20003fc6270 */
[C---:B-1----:R-:W-:Y:S01]  /*4080*/  IMAD.WIDE R44, R55.reuse, 0x2, R6 ;  /* 0x00000002372c7825 */ /* 0x042fe200078e0206 */
[----:B------:R-:W-:Y:S01]  /*4090*/  IADD3 R55, R55, c[0x0][0x198], RZ ;  /* 0x0000660037377a10 */ /* 0x000fe20007ffe0ff */
[----:B------:R1:W-:Y:S01]  /*40a0*/  @P1 STG.E.U16 [R10.64], R20 ;  /* 0x000000140a001986 */ /* 0x0003e2000c101504 */
[----:B------:R-:W-:-:S02]  /*40b0*/  IADD3 R12, R3, 0x12, RZ ;  /* 0x00000012030c7810 */ /* 0x000fc40007ffe0ff */
[C---:B------:R-:W-:Y:S01]  /*40c0*/  IADD3 R53, R55.reuse, c[0x0][0x198], RZ ;  /* 0x0000660037357a10 */ /* 0x040fe20007ffe0ff */
[----:B------:R2:W-:Y:S01]  /*40d0*/  @P5 STG.E.U16 [R44.64], R41 ;  /* 0x000000292c005986 */ /* 0x0005e2000c101504 */
[----:B------:R-:W-:Y:S02]  /*40e0*/  ISETP.LT.AND P5, PT, R0, c[0x0][0x178], !P0 ;  /* 0x00005e0000007a0c */ /* 0x000fe400047a1270 */
[----:B------:R-:W-:Y:S01]  /*40f0*/  ISETP.LT.AND P0, PT, R4, c[0x0][0x178], !P0 ;  /* 0x00005e0004007a0c */ /* 0x000fe20004701270 */
[----:B------:R3:W-:Y:S01]  /*4100*/  @P3 STG.E.U16 [R48.64], R21 ;  /* 0x0000001530003986 */ /* 0x0007e2000c101504 */
[----:B------:R-:W-:Y:S01]  /*4110*/  ISETP.LT.AND P3, PT, R0, c[0x0][0x178], !P2 ;  /* 0x00005e0000007a0c */ /* 0x000fe20005761270 */
[----:B0-----:R-:W-:Y:S01]  /*4120*/  IMAD.WIDE R8, R55, 0x2, R6 ;  /* 0x0000000237087825 */ /* 0x001fe200078e0206 */
[----:B------:R-:W-:Y:S02]  /*4130*/  ISETP.LT.AND P2, PT, R4, c[0x0][0x178], !P2 ;  /* 0x00005e0004007a0c */ /* 0x000fe40005741270 */
[----:B------:R-:W-:Y:S01]  /*4140*/  IADD3 R16, R3, 0x11, RZ ;  /* 0x0000001103107810 */ /* 0x000fe20007ffe0ff */
[----:B-1----:R-:W-:Y:S01]  /*4150*/  IMAD.WIDE R10, R55, 0x2, R64 ;  /* 0x00000002370a7825 */ /* 0x002fe200078e0240 */
[----:B--2---:R-:W-:-:S03]  /*4160*/  PRMT R45, R41, 0x7632, R45 ;  /* 0x00007632292d7816 */ /* 0x004fc6000000002d */
[----:B------:R-:W-:Y:S01]  /*4170*/  IMAD.WIDE R40, R53, 0x2, R64 ;  /* 0x0000000235287825 */ /* 0x000fe200078e0240 */
[----:B------:R-:W-:Y:S02]  /*4180*/  ISETP.GE.AND P1, PT, R16, c[0x0][0x17c], PT ;  /* 0x00005f0010007a0c */ /* 0x000fe40003f26270 */
[----:B---3--:R-:W-:Y:S01]  /*4190*/  PRMT R49, R21, 0x7632, R49 ;  /* 0x0000763215317816 */ /* 0x008fe20000000031 */
[----:B------:R0:W-:Y:S01]  /*41a0*/  @P3 STG.E.U16 [R8.64], R45 ;  /* 0x0000002d08003986 */ /* 0x0001e2000c101504 */
[C---:B------:R-:W-:Y:S01]  /*41b0*/  IMAD.WIDE R20, R53.reuse, 0x2, R6 ;  /* 0x0000000235147825 */ /* 0x040fe200078e0206 */
[----:B------:R-:W-:Y:S02]  /*41c0*/  IADD3 R53, R53, c[0x0][0x198], RZ ;  /* 0x0000660035357a10 */ /* 0x000fe40007ffe0ff */
[----:B------:R1:W-:Y:S01]  /*41d0*/  @P2 STG.E.U16 [R10.64], R49 ;  /* 0x000000310a002986 */ /* 0x0003e2000c101504 */
[----:B------:R-:W-:Y:S02]  /*41e0*/  ISETP.LT.AND P2, PT, R0, c[0x0][0x178], !P4 ;  /* 0x00005e0000007a0c */ /* 0x000fe40006741270 */
[----:B------:R-:W-:Y:S01]  /*41f0*/  ISETP.LT.AND P4, PT, R4, c[0x0][0x178], !P4 ;  /* 0x00005e0004007a0c */ /* 0x000fe20006781270 */
[----:B------:R2:W-:Y:S01]  /*4200*/  @P5 STG.E.U16 [R20.64], R17 ;  /* 0x0000001114005986 */ /* 0x0005e2000c101504 */
[----:B------:R-:W-:-:S02]  /*4210*/  ISETP.GE.AND P3, PT, R12, c[0x0][0x17c], PT ;  /* 0x00005f000c007a0c */ /* 0x000fc40003f66270 */
[----:B------:R-:W-:Y:S01]  /*4220*/  IADD3 R12, R3, 0x13, RZ ;  /* 0x00000013030c7810 */ /* 0x000fe20007ffe0ff */
[----:B------:R3:W-:Y:S01]  /*4230*/  @P0 STG.E.U16 [R40.64], R13 ;  /* 0x0000000d28000986 */ /* 0x0007e2000c101504 */
[----:B------:R-:W-:Y:S01]  /*4240*/  ISETP.LT.AND P0, PT, R0, c[0x0][0x178], !P6 ;  /* 0x00005e0000007a0c */ /* 0x000fe20007701270 */
[C---:B0-----:R-:W-:Y:S01]  /*4250*/  IMAD.WIDE R8, R53.reuse, 0x2, R6 ;  /* 0x0000000235087825 */ /* 0x041fe200078e0206 */
[----:B------:R-:W-:Y:S02]  /*4260*/  ISETP.LT.AND P6, PT, R4, c[0x0][0x178], !P6 ;  /* 0x00005e0004007a0c */ /* 0x000fe400077c1270 */
[----:B------:R-:W-:Y:S01]  /*4270*/  ISETP.GE.AND P5, PT, R12, c[0x0][0x17c], PT ;  /* 0x00005f000c007a0c */ /* 0x000fe20003fa6270 */
[----:B-1----:R-:W-:Y:S01]  /*4280*/  IMAD.WIDE R10, R53, 0x2, R64 ;  /* 0x00000002350a7825 */ /* 0x002fe200078e0240 */
[----:B------:R-:W-:Y:S02]  /*4290*/  IADD3 R12, R3, 0x14, RZ ;  /* 0x00000014030c7810 */ /* 0x000fe40007ffe0ff */
[----:B--2---:R-:W-:-:S02]  /*42a0*/  PRMT R21, R17, 0x7632, R21 ;  /* 0x0000763211157816 */ /* 0x004fc40000000015 */
[----:B------:R-:W-:Y:S02]  /*42b0*/  IADD3 R53, R53, c[0x0][0x198], RZ ;  /* 0x0000660035357a10 */ /* 0x000fe40007ffe0ff */
[----:B---3--:R-:W-:Y:S01]  /*42c0*/  PRMT R41, R13, 0x7632, R41 ;  /* 0x000076320d297816 */ /* 0x008fe20000000029 */
[----:B------:R0:W-:Y:S01]  /*42d0*/  @P2 STG.E.U16 [R8.64], R21 ;  /* 0x0000001508002986 */ /* 0x0001e2000c101504 */
[----:B------:R-:W-:Y:S01]  /*42e0*/  ISETP.GE.AND P2, PT, R12, c[0x0][0x17c], PT ;  /* 0x00005f000c007a0c */ /* 0x000fe20003f46270 */
[----:B------:R-:W-:Y:S01]  /*42f0*/  IMAD.WIDE R12, R53, 0x2, R6 ;  /* 0x00000002350c7825 */ /* 0x000fe200078e0206 */
[----:B------:R-:W-:Y:S01]  /*4300*/  IADD3 R20, R3, 0x15, RZ ;  /* 0x0000001503147810 */ /* 0x000fe20007ffe0ff */
[----:B------:R1:W-:Y:S01]  /*4310*/  @P4 STG.E.U16 [R10.64], R41 ;  /* 0x000000290a004986 */ /* 0x0003e2000c101504 */
[----:B------:R-:W-:Y:S01]  /*4320*/  ISETP.LT.AND P4, PT, R0, c[0x0][0x178], !P1 ;  /* 0x00005e0000007a0c */ /* 0x000fe20004f81270 */
[C---:B------:R-:W-:Y:S01]  /*4330*/  IMAD.WIDE R16, R53.reuse, 0x2, R64 ;  /* 0x0000000235107825 */ /* 0x040fe200078e0240 */
[----:B------:R-:W-:Y:S01]  /*4340*/  ISETP.LT.AND P1, PT, R4, c[0x0][0x178], !P1 ;  /* 0x00005e0004007a0c */ /* 0x000fe20004f21270 */
[----:B------:R2:W-:Y:S01]  /*4350*/  @P0 STG.E.U16 [R12.64], R62 ;  /* 0x0000003e0c000986 */ /* 0x0005e2000c101504 */
[----:B------:R-:W-:-:S02]  /*4360*/  IADD3 R53, R53, c[0x0][0x198], RZ ;  /* 0x0000660035357a10 */ /* 0x000fc40007ffe0ff */
[----:B------:R-:W-:Y:S01]  /*4370*/  ISETP.GE.AND P0, PT, R20, c[0x0][0x17c], PT ;  /* 0x00005f0014007a0c */ /* 0x000fe20003f06270 */
[----:B------:R3:W-:Y:S01]  /*4380*/  @P6 STG.E.U16 [R16.64], R50 ;  /* 0x0000003210006986 */ /* 0x0007e2000c101504 */
[----:B------:R-:W-:Y:S01]  /*4390*/  ISETP.LT.AND P6, PT, R0, c[0x0][0x178], !P3 ;  /* 0x00005e0000007a0c */ /* 0x000fe20005fc1270 */
[----:B0-----:R-:W-:Y:S01]  /*43a0*/  IMAD.WIDE R8, R53, 0x2, R6 ;  /* 0x0000000235087825 */ /* 0x001fe200078e0206 */
[----:B------:R-:W-:Y:S02]  /*43b0*/  ISETP.LT.AND P3, PT, R4, c[0x0][0x178], !P3 ;  /* 0x00005e0004007a0c */ /* 0x000fe40005f61270 */
[----:B------:R-:W-:Y:S01]  /*43c0*/  IADD3 R20, R3, 0x16, RZ ;  /* 0x0000001603147810 */ /* 0x000fe20007ffe0ff */
[C---:B-1----:R-:W-:Y:S01]  /*43d0*/  IMAD.WIDE R10, R53.reuse, 0x2, R64 ;  /* 0x00000002350a7825 */ /* 0x042fe200078e0240 */
[----:B------:R-:W-:Y:S02]  /*43e0*/  IADD3 R53, R53, c[0x0][0x198], RZ ;  /* 0x0000660035357a10 */ /* 0x000fe40007ffe0ff */
[----:B--2---:R-:W-:-:S02]  /*43f0*/  PRMT R13, R62, 0x7632, R13 ;  /* 0x000076323e0d7816 */ /* 0x004fc4000000000d */
[----:B------:R-:W-:Y:S02]  /*4400*/  IADD3 R21, R53, c[0x0][0x198], RZ ;  /* 0x0000660035157a10 */ /* 0x000fe40007ffe0ff */
[----:B---3--:R-:W-:Y:S01]  /*4410*/  PRMT R17, R50, 0x7632, R17 ;  /* 0x0000763232117816 */ /* 0x008fe20000000011 */
[----:B------:R0:W-:Y:S01]  /*4420*/  @P4 STG.E.U16 [R8.64], R13 ;  /* 0x0000000d08004986 */ /* 0x0001e2000c101504 */
[----:B------:R-:W-:Y:S02]  /*4430*/  ISETP.LT.AND P4, PT, R0, c[0x0][0x178], !P5 ;  /* 0x00005e0000007a0c */ /* 0x000fe40006f81270 */
[----:B------:R-:W-:Y:S01]  /*4440*/  ISETP.LT.AND P5, PT, R4, c[0x0][0x178], !P5 ;  /* 0x00005e0004007a0c */ /* 0x000fe20006fa1270 */
[----:B------:R1:W-:Y:S01]  /*4450*/  @P1 STG.E.U16 [R10.64], R17 ;  /* 0x000000110a001986 */ /* 0x0003e2000c101504 */
[----:B------:R-:W-:Y:S02]  /*4460*/  ISETP.GE.AND P1, PT, R20, c[0x0][0x17c], PT ;  /* 0x00005f0014007a0c */ /* 0x000fe40003f26270 */
[----:B------:R-:W-:-:S02]  /*4470*/  IADD3 R45, R21, c[0x0][0x198], RZ ;  /* 0x00006600152d7a10 */ /* 0x000fc40007ffe0ff */
[C---:B------:R-:W-:Y:S02]  /*4480*/  IADD3 R20, R3.reuse, 0x17, RZ ;  /* 0x0000001703147810 */ /* 0x040fe40007ffe0ff */
[----:B------:R-:W-:Y:S01]  /*4490*/  IADD3 R41, R3, 0x18, RZ ;  /* 0x0000001803297810 */ /* 0x000fe20007ffe0ff */
[----:B0-----:R-:W-:Y:S01]  /*44a0*/  IMAD.WIDE R12, R53, 0x2, R6 ;  /* 0x00000002350c7825 */ /* 0x001fe200078e0206 */
[----:B------:R-:W-:Y:S02]  /*44b0*/  PRMT R44, R42, 0x7632, R44 ;  /* 0x000076322a2c7816 */ /* 0x000fe4000000002c */
[----:B------:R-:W-:Y:S01]  /*44c0*/  IADD3 R40, R3, 0x19, RZ ;  /* 0x0000001903287810 */ /* 0x000fe20007ffe0ff */
[----:B-1----:R-:W-:Y:S01]  /*44d0*/  IMAD.WIDE R16, R53, 0x2, R64 ;  /* 0x0000000235107825 */ /* 0x002fe200078e0240 */
[----:B------:R0:W-:Y:S01]  /*44e0*/  @P6 STG.E.U16 [R12.64], R58 ;  /* 0x0000003a0c006986 */ /* 0x0001e2000c101504 */
[----:B------:R-:W-:Y:S02]  /*44f0*/  PRMT R11, R58, 0x7632, R11 ;  /* 0x000076323a0b7816 */ /* 0x000fe4000000000b */
[----:B------:R-:W-:Y:S01]  /*4500*/  IMAD.WIDE R8, R21, 0x2, R6 ;  /* 0x0000000215087825 */ /* 0x000fe200078e0206 */
[----:B------:R-:W-:Y:S01]  /*4510*/  @P3 STG.E.U16 [R16.64], R46 ;  /* 0x0000002e10003986 */ /* 0x000fe2000c101504 */
[----:B------:R-:W-:-:S02]  /*4520*/  ISETP.LT.AND P3, PT, R0, c[0x0][0x178], !P2 ;  /* 0x00005e0000007a0c */ /* 0x000fc40005761270 */
[----:B------:R-:W-:Y:S01]  /*4530*/  ISETP.LT.AND P2, PT, R4, c[0x0][0x178], !P2 ;  /* 0x00005e0004007a0c */ /* 0x000fe20005741270 */
[----:B------:R1:W-:Y:S01]  /*4540*/  @P4 STG.E.U16 [R8.64], R11 ;  /* 0x0000000b08004986 */ /* 0x0003e2000c101504 */
[----:B------:R-:W-:Y:S02]  /*4550*/  ISETP.GE.AND P6, PT, R20, c[0x0][0x17c], PT ;  /* 0x00005f0014007a0c */ /* 0x000fe40003fc6270 */
[----:B------:R-:W-:Y:S01]  /*4560*/  ISETP.GE.AND P4, PT, R41, c[0x0][0x17c], PT ;  /* 0x00005f0029007a0c */ /* 0x000fe20003f86270 */
[----:B0-----:R-:W-:Y:S01]  /*4570*/  IMAD.WIDE R12, R45, 0x2, R6 ;  /* 0x000000022d0c7825 */ /* 0x001fe200078e0206 */
[----:B------:R-:W-:Y:S02]  /*4580*/  PRMT R48, R36, 0x7632, R48 ;  /* 0x0000763224307816 */ /* 0x000fe40000000030 */
[----:B-1----:R-:W-:Y:S01]  /*4590*/  PRMT R9, R46, 0x7632, R9 ;  /* 0x000076322e097816 */ /* 0x002fe20000000009 */
[----:B------:R-:W-:Y:S01]  /*45a0*/  IMAD.WIDE R10, R21, 0x2, R64 ;  /* 0x00000002150a7825 */ /* 0x000fe200078e0240 */
[----:B------:R-:W-:-:S03]  /*45b0*/  PRMT R46, R22, 0x7632, R46 ;  /* 0x00007632162e7816 */ /* 0x000fc6000000002e */
[C---:B------:R-:W-:Y:S01]  /*45c0*/  IMAD.WIDE R20, R45.reuse, 0x2, R64 ;  /* 0x000000022d147825 */ /* 0x040fe200078e0240 */
[----:B------:R0:W-:Y:S01]  /*45d0*/  @P5 STG.E.U16 [R10.64], R9 ;  /* 0x000000090a005986 */ /* 0x0001e2000c101504 */
[----:B------:R-:W-:Y:S02]  /*45e0*/  IADD3 R45, R45, c[0x0][0x198], RZ ;  /* 0x000066002d2d7a10 */ /* 0x000fe40007ffe0ff */
[----:B------:R-:W-:Y:S01]  /*45f0*/  ISETP.GE.AND P5, PT, R40, c[0x0][0x17c], PT ;  /* 0x00005f0028007a0c */ /* 0x000fe20003fa6270 */
[----:B------:R1:W-:Y:S01]  /*4600*/  @P3 STG.E.U16 [R12.64], R42 ;  /* 0x0000002a0c003986 */ /* 0x0003e2000c101504 */
[C---:B------:R-:W-:Y:S02]  /*4610*/  ISETP.LT.AND P3, PT, R0.reuse, c[0x0][0x178], !P1 ;  /* 0x00005e0000007a0c */ /* 0x040fe40004f61270 */
[----:B------:R-:W-:Y:S01]  /*4620*/  IADD3 R41, R45, c[0x0][0x198], RZ ;  /* 0x000066002d297a10 */ /* 0x000fe20007ffe0ff */
[----:B------:R2:W-:Y:S01]  /*4630*/  @P2 STG.E.U16 [R20.64], R22 ;  /* 0x0000001614002986 */ /* 0x0005e2000c101504 */
[----:B------:R-:W-:-:S02]  /*4640*/  ISETP.LT.AND P2, PT, R0, c[0x0][0x178], !P0 ;  /* 0x00005e0000007a0c */ /* 0x000fc40004741270 */
[C---:B------:R-:W-:Y:S01]  /*4650*/  ISETP.LT.AND P0, PT, R4.reuse, c[0x0][0x178], !P0 ;  /* 0x00005e0004007a0c */ /* 0x040fe20004701270 */
[----:B0-----:R-:W-:Y:S01]  /*4660*/  IMAD.WIDE R8, R45, 0x2, R6 ;  /* 0x000000022d087825 */ /* 0x001fe200078e0206 */
[----:B------:R-:W-:Y:S02]  /*4670*/  ISETP.LT.AND P1, PT, R4, c[0x0][0x178], !P1 ;  /* 0x00005e0004007a0c */ /* 0x000fe40004f21270 */
[----:B------:R-:W-:Y:S01]  /*4680*/  IADD3 R40, R3, 0x1a, RZ ;  /* 0x0000001a03287810 */ /* 0x000fe20007ffe0ff */
[----:B------:R-:W-:-:S04]  /*4690*/  IMAD.WIDE R10, R45, 0x2, R64 ;  /* 0x000000022d0a7825 */ /* 0x000fc800078e0240 */
[----:B-1----:R-:W-:Y:S01]  /*46a0*/  IMAD.WIDE R12, R41, 0x2, R6 ;  /* 0x00000002290c7825 */ /* 0x002fe200078e0206 */
[----:B--2---:R-:W-:Y:S01]  /*46b0*/  IADD3 R21, R3, 0x1b, RZ ;  /* 0x0000001b03157810 */ /* 0x004fe20007ffe0ff */
[----:B------:R0:W-:Y:S01]  /*46c0*/  @P2 STG.E.U16 [R8.64], R44 ;  /* 0x0000002c08002986 */ /* 0x0001e2000c101504 */
[----:B------:R-:W-:Y:S01]  /*46d0*/  ISETP.GE.AND P2, PT, R40, c[0x0][0x17c], PT ;  /* 0x00005f0028007a0c */ /* 0x000fe20003f46270 */
[C---:B------:R-:W-:Y:S01]  /*46e0*/  IMAD.WIDE R16, R41.reuse, 0x2, R64 ;  /* 0x0000000229107825 */ /* 0x040fe200078e0240 */
[----:B------:R-:W-:Y:S01]  /*46f0*/  IADD3 R41, R41, c[0x0][0x198], RZ ;  /* 0x0000660029297a10 */ /* 0x000fe20007ffe0ff */
[----:B------:R1:W-:Y:S01]  /*4700*/  @P0 STG.E.U16 [R10.64], R46 ;  /* 0x0000002e0a000986 */ /* 0x0003e2000c101504 */
[----:B------:R-:W-:Y:S02]  /*4710*/  ISETP.LT.AND P0, PT, R0, c[0x0][0x178], !P4 ;  /* 0x00005e0000007a0c */ /* 0x000fe40006701270 */
[----:B------:R-:W-:Y:S01]  /*4720*/  ISETP.LT.AND P4, PT, R4, c[0x0][0x178], !P4 ;  /* 0x00005e0004007a0c */ /* 0x000fe20006781270 */
[----:B------:R2:W-:Y:S01]  /*4730*/  @P3 STG.E.U16 [R12.64], R18 ;  /* 0x000000120c003986 */ /* 0x0005e2000c101504 */
[----:B------:R-:W-:-:S02]  /*4740*/  ISETP.LT.AND P3, PT, R0, c[0x0][0x178], !P6 ;  /* 0x00005e0000007a0c */ /* 0x000fc40007761270 */
[----:B------:R-:W-:Y:S01]  /*4750*/  ISETP.LT.AND P6, PT, R4, c[0x0][0x178], !P6 ;  /* 0x00005e0004007a0c */ /* 0x000fe200077c1270 */
[----:B------:R3:W-:Y:S01]  /*4760*/  @P1 STG.E.U16 [R16.64], R14 ;  /* 0x0000000e10001986 */ /* 0x0007e2000c101504 */
[C---:B0-----:R-:W-:Y:S01]  /*4770*/  IMAD.WIDE R8, R41.reuse, 0x2, R6 ;  /* 0x0000000229087825 */ /* 0x041fe200078e0206 */
[----:B------:R-:W-:Y:S02]  /*4780*/  IADD3 R45, R41, c[0x0][0x198], RZ ;  /* 0x00006600292d7a10 */ /* 0x000fe40007ffe0ff */
[----:B------:R-:W-:Y:S01]  /*4790*/  IADD3 R20, R3, 0x1c, RZ ;  /* 0x0000001c03147810 */ /* 0x000fe20007ffe0ff */
[----:B-1----:R-:W-:Y:S01]  /*47a0*/  IMAD.WIDE R10, R41, 0x2, R64 ;  /* 0x00000002290a7825 */ /* 0x002fe200078e0240 */
[----:B------:R-:W-:Y:S02]  /*47b0*/  ISETP.GE.AND P1, PT, R21, c[0x0][0x17c], PT ;  /* 0x00005f0015007a0c */ /* 0x000fe40003f26270 */
[----:B--2---:R-:W-:Y:S02]  /*47c0*/  PRMT R13, R18, 0x7632, R13 ;  /* 0x00007632120d7816 */ /* 0x004fe4000000000d */
[----:B------:R-:W-:-:S02]  /*47d0*/  IADD3 R18, R3, 0x1e, RZ ;  /* 0x0000001e03127810 */ /* 0x000fc40007ffe0ff */
[----:B---3--:R-:W-:Y:S01]  /*47e0*/  PRMT R17, R14, 0x7632, R17 ;  /* 0x000076320e117816 */ /* 0x008fe20000000011 */
[----:B------:R0:W-:Y:S01]  /*47f0*/  @P3 STG.E.U16 [R8.64], R13 ;  /* 0x0000000d08003986 */ /* 0x0001e2000c101504 */
[----:B------:R-:W-:Y:S02]  /*4800*/  ISETP.GE.AND P3, PT, R20, c[0x0][0x17c], PT ;  /* 0x00005f0014007a0c */ /* 0x000fe40003f66270 */
[----:B------:R-:W-:Y:S01]  /*4810*/  PRMT R20, R51, 0x7632, R20 ;  /* 0x0000763233147816 */ /* 0x000fe20000000014 */
[----:B------:R1:W-:Y:S01]  /*4820*/  @P6 STG.E.U16 [R10.64], R17 ;  /* 0x000000110a006986 */ /* 0x0003e2000c101504 */
[----:B------:R-:W-:Y:S02]  /*4830*/  ISETP.LT.AND P6, PT, R0, c[0x0][0x178], !P5 ;  /* 0x00005e0000007a0c */ /* 0x000fe40006fc1270 */
[----:B------:R-:W-:Y:S02]  /*4840*/  ISETP.LT.AND P5, PT, R4, c[0x0][0x178], !P5 ;  /* 0x00005e0004007a0c */ /* 0x000fe40006fa1270 */
[----:B------:R-:W-:-:S02]  /*4850*/  IADD3 R14, R3, 0x1d, RZ ;  /* 0x0000001d030e7810 */ /* 0x000fc40007ffe0ff */
[----:B------:R-:W-:Y:S01]  /*4860*/  PRMT R44, R43, 0x7632, R44 ;  /* 0x000076322b2c7816 */ /* 0x000fe2000000002c */
[----:B0-----:R-:W-:Y:S01]  /*4870*/  IMAD.WIDE R12, R45, 0x2, R6 ;  /* 0x000000022d0c7825 */ /* 0x001fe200078e0206 */
[----:B------:R-:W-:-:S03]  /*4880*/  PRMT R46, R23, 0x7632, R46 ;  /* 0x00007632172e7816 */ /* 0x000fc6000000002e */
[C---:B-1----:R-:W-:Y:S01]  /*4890*/  IMAD.WIDE R16, R45.reuse, 0x2, R64 ;  /* 0x000000022d107825 */ /* 0x042fe200078e0240 */
[----:B------:R-:W-:Y:S01]  /*48a0*/  IADD3 R45, R45, c[0x0][0x198], RZ ;  /* 0x000066002d2d7a10 */ /* 0x000fe20007ffe0ff */
[----:B------:R0:W-:Y:S01]  /*48b0*/  @P0 STG.E.U16 [R12.64], R63 ;  /* 0x0000003f0c000986 */ /* 0x0001e2000c101504 */
[----:B------:R-:W-:Y:S02]  /*48c0*/  PRMT R11, R63, 0x7632, R11 ;  /* 0x000076323f0b7816 */ /* 0x000fe4000000000b */
[C---:B------:R-:W-:Y:S01]  /*48d0*/  IADD3 R21, R45.reuse, c[0x0][0x198], RZ ;  /* 0x000066002d157a10 */ /* 0x040fe20007ffe0ff */
[----:B------:R1:W-:Y:S01]  /*48e0*/  @P4 STG.E.U16 [R16.64], R51 ;  /* 0x0000003310004986 */ /* 0x0003e2000c101504 */
[----:B------:R-:W-:Y:S01]  /*48f0*/  ISETP.LT.AND P4, PT, R0, c[0x0][0x178], !P2 ;  /* 0x00005e0000007a0c */ /* 0x000fe20005781270 */
[----:B------:R-:W-:Y:S01]  /*4900*/  IMAD.WIDE R8, R45, 0x2, R6 ;  /* 0x000000022d087825 */ /* 0x000fe200078e0206 */
[----:B------:R-:W-:Y:S02]  /*4910*/  ISETP.LT.AND P2, PT, R4, c[0x0][0x178], !P2 ;  /* 0x00005e0004007a0c */ /* 0x000fe40005741270 */
[----:B------:R-:W-:-:S02]  /*4920*/  ISETP.GE.AND P0, PT, R14, c[0x0][0x17c], PT ;  /* 0x00005f000e007a0c */ /* 0x000fc40003f06270 */
[----:B------:R2:W-:Y:S01]  /*4930*/  @P6 STG.E.U16 [R8.64], R11 ;  /* 0x0000000b08006986 */ /* 0x0005e2000c101504 */
[----:B0-----:R-:W-:Y:S01]  /*4940*/  IMAD.WIDE R12, R21, 0x2, R6 ;  /* 0x00000002150c7825 */ /* 0x001fe200078e0206 */
[----:B------:R-:W-:Y:S02]  /*4950*/  IADD3 R14, R3, 0x1f, RZ ;  /* 0x0000001f030e7810 */ /* 0x000fe40007ffe0ff */
[----:B------:R-:W-:Y:S01]  /*4960*/  ISETP.GE.AND P6, PT, R18, c[0x0][0x17c], PT ;  /* 0x00005f0012007a0c */ /* 0x000fe20003fc6270 */
[----:B-1----:R-:W-:Y:S01]  /*4970*/  IMAD.WIDE R16, R21, 0x2, R64 ;  /* 0x0000000215107825 */ /* 0x002fe200078e0240 */
[----:B------:R-:W-:-:S03]  /*4980*/  PRMT R18, R47, 0x7632, R18 ;  /* 0x000076322f127816 */ /* 0x000fc60000000012 */
[--C-:B--2---:R-:W-:Y:S01]  /*4990*/  IMAD.WIDE R10, R45, 0x2, R64.reuse ;  /* 0x000000022d0a7825 */ /* 0x104fe200078e0240 */
[----:B------:R-:W-:Y:S02]  /*49a0*/  IADD3 R9, R21, c[0x0][0x198], RZ ;  /* 0x0000660015097a10 */ /* 0x000fe40007ffe0ff */
[----:B------:R-:W-:Y:S02]  /*49b0*/  IADD3 R8, R3, 0x20, RZ ;  /* 0x0000002003087810 */ /* 0x000fe40007ffe0ff */
[----:B------:R0:W-:Y:S01]  /*49c0*/  @P5 STG.E.U16 [R10.64], R20 ;  /* 0x000000140a005986 */ /* 0x0001e2000c101504 */
[----:B------:R-:W-:Y:S02]  /*49d0*/  IADD3 R45, R9, c[0x0][0x198], RZ ;  /* 0x00006600092d7a10 */ /* 0x000fe40007ffe0ff */
[----:B------:R-:W-:Y:S01]  /*49e0*/  ISETP.GE.AND P5, PT, R14, c[0x0][0x17c], PT ;  /* 0x00005f000e007a0c */ /* 0x000fe20003fa6270 */
[----:B------:R1:W-:Y:S01]  /*49f0*/  @P4 STG.E.U16 [R12.64], R59 ;  /* 0x0000003b0c004986 */ /* 0x0003e2000c101504 */
[----:B------:R-:W-:Y:S01]  /*4a00*/  ISETP.LT.AND P4, PT, R0, c[0x0][0x178], !P1 ;  /* 0x00005e0000007a0c */ /* 0x000fe20004f81270 */
[----:B------:R-:W-:Y:S01]  /*4a10*/  IMAD.WIDE R40, R45, 0x2, R64 ;  /* 0x000000022d287825 */ /* 0x000fe200078e0240 */
[----:B------:R-:W-:Y:S01]  /*4a20*/  ISETP.LT.AND P1, PT, R4, c[0x0][0x178], !P1 ;  /* 0x00005e0004007a0c */ /* 0x000fe20004f21270 */
[----:B------:R2:W-:Y:S01]  /*4a30*/  @P2 STG.E.U16 [R16.64], R47 ;  /* 0x0000002f10002986 */ /* 0x0005e2000c101504 */
[----:B------:R-:W-:-:S02]  /*4a40*/  ISETP.LT.AND P2, PT, R0, c[0x0][0x178], !P3 ;  /* 0x00005e0000007a0c */ /* 0x000fc40005f41270 */
[----:B------:R-:W-:Y:S01]  /*4a50*/  PRMT R14, R59, 0x7632, R14 ;  /* 0x000076323b0e7816 */ /* 0x000fe2000000000e */
[----:B0-----:R-:W-:Y:S01]  /*4a60*/  IMAD.WIDE R20, R9, 0x2, R6 ;  /* 0x0000000209147825 */ /* 0x001fe200078e0206 */
[----:B------:R-:W-:-:S03]  /*4a70*/  ISETP.LT.AND P3, PT, R4, c[0x0][0x178], !P3 ;  /* 0x00005e0004007a0c */ /* 0x000fc60005f61270 */
[----:B-1----:R-:W-:Y:S02]  /*4a80*/  IMAD.WIDE R12, R9, 0x2, R64 ;  /* 0x00000002090c7825 */ /* 0x002fe400078e0240 */
[----:B------:R0:W-:Y:S01]  /*4a90*/  @P4 STG.E.U16 [R20.64], R14 ;  /* 0x0000000e14004986 */ /* 0x0001e2000c101504 */
[----:B------:R-:W-:Y:S01]  /*4aa0*/  ISETP.GE.AND P4, PT, R8, c[0x0][0x17c], PT ;  /* 0x00005f0008007a0c */ /* 0x000fe20003f86270 */
[C---:B--2---:R-:W-:Y:S01]  /*4ab0*/  IMAD.WIDE R16, R45.reuse, 0x2, R6 ;  /* 0x000000022d107825 */ /* 0x044fe200078e0206 */
[----:B------:R-:W-:Y:S01]  /*4ac0*/  IADD3 R45, R45, c[0x0][0x198], RZ ;  /* 0x000066002d2d7a10 */ /* 0x000fe20007ffe0ff */
[----:B------:R1:W-:Y:S01]  /*4ad0*/  @P1 STG.E.U16 [R12.64], R18 ;  /* 0x000000120c001986 */ /* 0x0003e2000c101504 */
[C---:B------:R-:W-:Y:S02]  /*4ae0*/  ISETP.LT.AND P1, PT, R0.reuse, c[0x0][0x178], !P6 ;  /* 0x00005e0000007a0c */ /* 0x040fe40007721270 */
[----:B------:R-:W-:Y:S01]  /*4af0*/  IADD3 R47, R45, c[0x0][0x198], RZ ;  /* 0x000066002d2f7a10 */ /* 0x000fe20007ffe0ff */
[----:B------:R2:W-:Y:S01]  /*4b00*/  @P2 STG.E.U16 [R16.64], R43 ;  /* 0x0000002b10002986 */ /* 0x0005e2000c101504 */
[----:B------:R-:W-:-:S02]  /*4b10*/  ISETP.LT.AND P2, PT, R0, c[0x0][0x178], !P0 ;  /* 0x00005e0000007a0c */ /* 0x000fc40004741270 */
[C---:B------:R-:W-:Y:S01]  /*4b20*/  ISETP.LT.AND P0, PT, R4.reuse, c[0x0][0x178], !P0 ;  /* 0x00005e0004007a0c */ /* 0x040fe20004701270 */
[----:B------:R-:W3:Y:S01]  /*4b30*/  LDS.128 R8, [R66] ;  /* 0x0000000042087984 */ /* 0x000ee20000000c00 */
[----:B------:R-:W-:Y:S02]  /*4b40*/  ISETP.LT.AND P6, PT, R4, c[0x0][0x178], !P6 ;  /* 0x00005e0004007a0c */ /* 0x000fe400077c1270 */
[----:B0-----:R-:W-:Y:S01]  /*4b50*/  IADD3 R14, R3, 0x22, RZ ;  /* 0x00000022030e7810 */ /* 0x001fe20007ffe0ff */
[----:B-1----:R-:W-:Y:S01]  /*4b60*/  IMAD.WIDE R12, R45, 0x2, R6 ;  /* 0x000000022d0c7825 */ /* 0x002fe200078e0206 */
[----:B------:R0:W-:Y:S01]  /*4b70*/  @P3 STG.E.U16 [R40.64], R23 ;  /* 0x0000001728003986 */ /* 0x0001e2000c101504 */
[----:B------:R-:W-:Y:S02]  /*4b80*/  IADD3 R18, R3, 0x21, RZ ;  /* 0x0000002103127810 */ /* 0x000fe40007ffe0ff */
[----:B--2---:R-:W-:Y:S01]  /*4b90*/  IMAD.WIDE R16, R45, 0x2, R64 ;  /* 0x000000022d107825 */ /* 0x004fe200078e0240 */
[----:B------:R-:W1:Y:S01]  /*4ba0*/  LDS.128 R20, [R67] ;  /* 0x0000000043147984 */ /* 0x000e620000000c00 */
[----:B------:R-:W-:-:S02]  /*4bb0*/  ISETP.GE.AND P3, PT, R18, c[0x0][0x17c], PT ;  /* 0x00005f0012007a0c */ /* 0x000fc40003f66270 */
[----:B------:R-:W-:Y:S01]  /*4bc0*/  IMAD.WIDE R42, R47, 0x2, R6 ;  /* 0x000000022f2a7825 */ /* 0x000fe200078e0206 */
[----:B------:R2:W-:Y:S01]  /*4bd0*/  @P2 STG.E.U16 [R12.64], R44 ;  /* 0x0000002c0c002986 */ /* 0x0005e2000c101504 */
[----:B------:R-:W-:Y:S02]  /*4be0*/  ISETP.GE.AND P2, PT, R14, c[0x0][0x17c], PT ;  /* 0x00005f000e007a0c */ /* 0x000fe40003f46270 */
[----:B------:R-:W-:Y:S01]  /*4bf0*/  IADD3 R14, R3, 0x23, RZ ;  /* 0x00000023030e7810 */ /* 0x000fe20007ffe0ff */
[----:B------:R4:W-:Y:S01]  /*4c00*/  @P0 STG.E.U16 [R16.64], R46 ;  /* 0x0000002e10000986 */ /* 0x0009e2000c101504 */
[C---:B0-----:R-:W-:Y:S01]  /*4c10*/  IMAD.WIDE R40, R47.reuse, 0x2, R64 ;  /* 0x000000022f287825 */ /* 0x041fe200078e0240 */
[----:B------:R-:W-:Y:S02]  /*4c20*/  IADD3 R47, R47, c[0x0][0x198], RZ ;  /* 0x000066002f2f7a10 */ /* 0x000fe40007ffe0ff */
[----:B------:R0:W-:Y:S01]  /*4c30*/  @P1 STG.E.U16 [R42.64], R19 ;  /* 0x000000132a001986 */ /* 0x0001e2000c101504 */
[----:B------:R-:W-:-:S02]  /*4c40*/  ISETP.LT.AND P1, PT, R0, c[0x0][0x178], !P5 ;  /* 0x00005e0000007a0c */ /* 0x000fc40006f21270 */
[----:B------:R-:W-:Y:S01]  /*4c50*/  ISETP.LT.AND P5, PT, R4, c[0x0][0x178], !P5 ;  /* 0x00005e0004007a0c */ /* 0x000fe20006fa1270 */
[----:B------:R3:W-:Y:S01]  /*4c60*/  @P6 STG.E.U16 [R40.64], R15 ;  /* 0x0000000f28006986 */ /* 0x0007e2000c101504 */
[----:B--2---:R-:W-:Y:S01]  /*4c70*/  IMAD.WIDE R12, R47, 0x2, R6 ;  /* 0x000000022f0c7825 */ /* 0x004fe200078e0206 */
[----:B------:R-:W-:Y:S02]  /*4c80*/  ISETP.LT.AND P6, PT, R0, c[0x0][0x178], !P4 ;  /* 0x00005e0000007a0c */ /* 0x000fe400067c1270 */
[----:B----4-:R-:W-:Y:S02]  /*4c90*/  PRMT R17, R19, 0x7632, R17 ;  /* 0x0000763213117816 */ /* 0x010fe40000000011 */
[----:B------:R-:W-:Y:S02]  /*4ca0*/  ISETP.LT.AND P4, PT, R4, c[0x0][0x178], !P4 ;  /* 0x00005e0004007a0c */ /* 0x000fe40006781270 */
[----:B0-----:R-:W-:Y:S02]  /*4cb0*/  IADD3 R43, R47, c[0x0][0x198], RZ ;  /* 0x000066002f2b7a10 */ /* 0x001fe40007ffe0ff */
[----:B------:R0:W-:Y:S01]  /*4cc0*/  @P1 STG.E.U16 [R12.64], R17 ;  /* 0x000000110c001986 */ /* 0x0001e2000c101504 */
[----:B------:R-:W-:-:S02]  /*4cd0*/  ISETP.GE.AND P0, PT, R14, c[0x0][0x17c], PT ;  /* 0x00005f000e007a0c */ /* 0x000fc40003f06270 */
[----:B------:R-:W-:Y:S01]  /*4ce0*/  PRMT R44, R15, 0x7632, R44 ;  /* 0x000076320f2c7816 */ /* 0x000fe2000000002c */
[----:B------:R-:W-:Y:S01]  /*4cf0*/  IMAD.WIDE R18, R43, 0x2, R6 ;  /* 0x000000022b127825 */ /* 0x000fe200078e0206 */
[----:B------:R-:W-:Y:S02]  /*4d00*/  IADD3 R14, R3, 0x25, RZ ;  /* 0x00000025030e7810 */ /* 0x000fe40007ffe0ff */
[C---:B------:R-:W-:Y:S01]  /*4d10*/  IADD3 R45, R43.reuse, c[0x0][0x198], RZ ;  /* 0x000066002b2d7a10 */ /* 0x040fe20007ffe0ff */
[--C-:B---3--:R-:W-:Y:S01]  /*4d20*/  IMAD.WIDE R40, R43, 0x2, R64.reuse ;  /* 0x000000022b287825 */ /* 0x108fe200078e0240 */
[----:B------:R-:W-:Y:S02]  /*4d30*/  IADD3 R42, R3, 0x24, RZ ;  /* 0x00000024032a7810 */ /* 0x000fe40007ffe0ff */
[----:B------:R-:W-:Y:S01]  /*4d40*/  IADD3 R49, R45, c[0x0][0x198], RZ ;  /* 0x000066002d317a10 */ /* 0x000fe20007ffe0ff */
[----:B0-----:R-:W-:Y:S01]  /*4d50*/  IMAD.WIDE R16, R47, 0x2, R64 ;  /* 0x000000022f107825 */ /* 0x001fe200078e0240 */
[----:B------:R-:W-:-:S02]  /*4d60*/  ISETP.GE.AND P1, PT, R42, c[0x0][0x17c], PT ;  /* 0x00005f002a007a0c */ /* 0x000fc40003f26270 */
[----:B------:R-:W-:Y:S01]  /*4d70*/  PRMT R50, R8, 0x7632, R50 ;  /* 0x0000763208327816 */ /* 0x000fe20000000032 */
[----:B------:R-:W-:Y:S01]  /*4d80*/  IMAD.WIDE R42, R45, 0x2, R6 ;  /* 0x000000022d2a7825 */ /* 0x000fe200078e0206 */
[----:B------:R-:W-:Y:S01]  /*4d90*/  @P5 STG.E.U16 [R16.64], R44 ;  /* 0x0000002c10005986 */ /* 0x000fe2000c101504 */
[----:B------:R-:W-:Y:S02]  /*4da0*/  ISETP.GE.AND P5, PT, R14, c[0x0][0x17c], PT ;  /* 0x00005f000e007a0c */ /* 0x000fe40003fa6270 */
[----:B------:R-:W-:Y:S01]  /*4db0*/  IMAD.WIDE R46, R49, 0x2, R64 ;  /* 0x00000002312e7825 */ /* 0x000fe200078e0240 */
[----:B------:R0:W2:Y:S04]  /*4dc0*/  LDS.128 R12, [R5] ;  /* 0x00000000050c7984 */ /* 0x0000a80000000c00 */
[----:B------:R3:W-:Y:S01]  /*4dd0*/  @P6 STG.E.U16 [R18.64], R36 ;  /* 0x0000002412006986 */ /* 0x0007e2000c101504 */
[----:B------:R-:W-:-:S02]  /*4de0*/  ISETP.LT.AND P6, PT, R0, c[0x0][0x178], !P2 ;  /* 0x00005e0000007a0c */ /* 0x000fc400057c1270 */
[----:B------:R-:W-:Y:S01]  /*4df0*/  ISETP.LT.AND P2, PT, R4, c[0x0][0x178], !P2 ;  /* 0x00005e0004007a0c */ /* 0x000fe20005741270 */
[----:B------:R4:W-:Y:S01]  /*4e00*/  @P4 STG.E.U16 [R40.64], R8 ;  /* 0x0000000828004986 */ /* 0x0009e2000c101504 */
[----:B------:R-:W-:Y:S02]  /*4e10*/  ISETP.LT.AND P4, PT, R0, c[0x0][0x178], !P3 ;  /* 0x00005e0000007a0c */ /* 0x000fe40005f81270 */
[----:B------:R-:W-:Y:S01]  /*4e20*/  ISETP.LT.AND P3, PT, R4, c[0x0][0x178], !P3 ;  /* 0x00005e0004007a0c */ /* 0x000fe20005f61270 */
[----:B------:R1:W2:Y:S01]  /*4e30*/  LDS.128 R16, [R2] ;  /* 0x0000000002107984 */ /* 0x0002a20000000c00 */
[----:B0-----:R-:W-:Y:S02]  /*4e40*/  IADD3 R5, R3, 0x28, RZ ;  /* 0x0000002803057810 */ /* 0x001fe40007ffe0ff */
[----:B---3--:R-:W-:Y:S01]  /*4e50*/  PRMT R36, R32, 0x7632, R36 ;  /* 0x0000763220247816 */ /* 0x008fe20000000024 */
[----:B----4-:R-:W-:Y:S01]  /*4e60*/  IMAD.WIDE R40, R45, 0x2, R64 ;  /* 0x000000022d287825 */ /* 0x010fe200078e0240 */
[----:B------:R-:W-:-:S05]  /*4e70*/  IADD3 R8, R3, 0x26, RZ ;  /* 0x0000002603087810 */ /* 0x000fca0007ffe0ff */
[----:B------:R0:W-:Y:S01]  /*4e80*/  @P4 STG.E.U16 [R42.64], R48 ;  /* 0x000000302a004986 */ /* 0x0001e2000c101504 */
[----:B-1----:R-:W-:Y:S01]  /*4e90*/  IADD3 R2, R3, 0x29, RZ ;  /* 0x0000002903027810 */ /* 0x002fe20007ffe0ff */
[C---:B------:R-:W-:Y:S01]  /*4ea0*/  IMAD.WIDE R44, R49.reuse, 0x2, R6 ;  /* 0x00000002312c7825 */ /* 0x040fe200078e0206 */
[----:B------:R-:W-:Y:S01]  /*4eb0*/  IADD3 R49, R49, c[0x0][0x198], RZ ;  /* 0x0000660031317a10 */ /* 0x000fe20007ffe0ff */
[----:B------:R1:W-:Y:S01]  /*4ec0*/  @P3 STG.E.U16 [R40.64], R50 ;  /* 0x0000003228003986 */ /* 0x0003e2000c101504 */
[----:B------:R-:W-:Y:S02]  /*4ed0*/  ISETP.LT.AND P3, PT, R0, c[0x0][0x178], !P1 ;  /* 0x00005e0000007a0c */ /* 0x000fe40004f61270 */
[C---:B------:R-:W-:Y:S01]  /*4ee0*/  IADD3 R51, R49.reuse, c[0x0][0x198], RZ ;  /* 0x0000660031337a10 */ /* 0x040fe20007ffe0ff */
[----:B------:R3:W-:Y:S01]  /*4ef0*/  @P6 STG.E.U16 [R44.64], R32 ;  /* 0x000000202c006986 */ /* 0x0007e2000c101504 */
[----:B------:R-:W-:Y:S02]  /*4f00*/  ISETP.LT.AND P6, PT, R4, c[0x0][0x178], !P1 ;  /* 0x00005e0004007a0c */ /* 0x000fe40004fc1270 */
[----:B------:R-:W-:Y:S01]  /*4f10*/  ISETP.GE.AND P4, PT, R8, c[0x0][0x17c], PT ;  /* 0x00005f0008007a0c */ /* 0x000fe20003f86270 */
[----:B------:R4:W-:Y:S01]  /*4f20*/  @P2 STG.E.U16 [R46.64], R20 ;  /* 0x000000142e002986 */ /* 0x0009e2000c101504 */
[----:B------:R-:W-:Y:S01]  /*4f30*/  ISETP.LT.AND P2, PT, R0, c[0x0][0x178], !P0 ;  /* 0x00005e0000007a0c */ /* 0x000fe20004741270 */
[----:B0-----:R-:W-:Y:S01]  /*4f40*/  IMAD.WIDE R42, R49, 0x2, R64 ;  /* 0x00000002312a7825 */ /* 0x001fe200078e0240 */
[----:B------:R-:W-:-:S02]  /*4f50*/  ISETP.LT.AND P0, PT, R4, c[0x0][0x178], !P0 ;  /* 0x00005e0004007a0c */ /* 0x000fc40004701270 */
[----:B------:R-:W-:Y:S01]  /*4f60*/  IADD3 R8, R3, 0x27, RZ ;  /* 0x0000002703087810 */ /* 0x000fe20007ffe0ff */
[----:B-1----:R-:W-:-:S03]  /*4f70*/  IMAD.WIDE R40, R49, 0x2, R6 ;  /* 0x0000000231287825 */ /* 0x002fc600078e0206 */
[----:B------:R-:W-:Y:S01]  /*4f80*/  ISETP.GE.AND P1, PT, R8, c[0x0][0x17c], PT ;  /* 0x00005f0008007a0c */ /* 0x000fe20003f26270 */
[----:B---3--:R-:W-:Y:S01]  /*4f90*/  IMAD.WIDE R44, R51, 0x2, R6 ;  /* 0x00000002332c7825 */ /* 0x008fe200078e0206 */
[----:B------:R-:W-:Y:S02]  /*4fa0*/  PRMT R8, R9, 0x7632, R8 ;  /* 0x0000763209087816 */ /* 0x000fe40000000008 */
[----:B----4-:R-:W-:Y:S01]  /*4fb0*/  PRMT R47, R20, 0x7632, R47 ;  /* 0x00007632142f7816 */ /* 0x010fe2000000002f */
[----:B------:R-:W-:Y:S01]  /*4fc0*/  @P2 STG.E.U16 [R40.64], R36 ;  /* 0x0000002428002986 */ /* 0x000fe2000c101504 */
[----:B------:R-:W-:Y:S02]  /*4fd0*/  ISETP.GE.AND P2, PT, R5, c[0x0][0x17c], PT ;  /* 0x00005f0005007a0c */ /* 0x000fe40003f46270 */
[----:B------:R-:W-:Y:S01]  /*4fe0*/  PRMT R20, R28, 0x7632, R20 ;  /* 0x000076321c147816 */ /* 0x000fe20000000014 */
[----:B------:R0:W-:Y:S01]  /*4ff0*/  @P0 STG.E.U16 [R42.64], R47 ;  /* 0x0000002f2a000986 */ /* 0x0001e2000c101504 */
[----:B--2---:R-:W-:-:S02]  /*5000*/  PRMT R5, R12, 0x7632, R5 ;  /* 0x000076320c057816 */ /* 0x004fc40000000005 */
[----:B------:R-:W-:Y:S01]  /*5010*/  ISETP.GE.AND P0, PT, R2, c[0x0][0x17c], PT ;  /* 0x00005f0002007a0c */ /* 0x000fe20003f06270 */
[----:B------:R1:W-:Y:S01]  /*5020*/  @P3 STG.E.U16 [R44.64], R28 ;  /* 0x0000001c2c003986 */ /* 0x0003e2000c101504 */
[----:B------:R-:W-:Y:S02]  /*5030*/  ISETP.LT.AND P3, PT, R0, c[0x0][0x178], !P5 ;  /* 0x00005e0000007a0c */ /* 0x000fe40006f61270 */
[----:B------:R-:W-:Y:S02]  /*5040*/  ISETP.LT.AND P5, PT, R4, c[0x0][0x178], !P5 ;  /* 0x00005e0004007a0c */ /* 0x000fe40006fa1270 */
[----:B------:R-:W-:Y:S01]  /*5050*/  IADD3 R2, R3, 0x2a, RZ ;  /* 0x0000002a03027810 */ /* 0x000fe20007ffe0ff */
[C---:B0-----:R-:W-:Y:S01]  /*5060*/  IMAD.WIDE R46, R51.reuse, 0x2, R64 ;  /* 0x00000002332e7825 */ /* 0x041fe200078e0240 */
[----:B------:R-:W-:-:S04]  /*5070*/  IADD3 R51, R51, c[0x0][0x198], RZ ;  /* 0x0000660033337a10 */ /* 0x000fc80007ffe0ff */
[----:B------:R0:W-:Y:S01]  /*5080*/  @P6 STG.E.U16 [R46.64], R12 ;  /* 0x0000000c2e006986 */ /* 0x0001e2000c101504 */
[----:B------:R-:W-:Y:S01]  /*5090*/  ISETP.LT.AND P6, PT, R0, c[0x0][0x178], !P4 ;  /* 0x00005e0000007a0c */ /* 0x000fe200067c1270 */
[----:B------:R-:W-:Y:S01]  /*50a0*/  IMAD.WIDE R40, R51, 0x2, R6 ;  /* 0x0000000233287825 */ /* 0x000fe200078e0206 */
[----:B------:R-:W-:-:S03]  /*50b0*/  ISETP.LT.AND P4, PT, R4, c[0x0][0x178], !P4 ;  /* 0x00005e0004007a0c */ /* 0x000fc60006781270 */
[C---:B------:R-:W-:Y:S01]  /*50c0*/  IMAD.WIDE R42, R51.reuse, 0x2, R64 ;  /* 0x00000002332a7825 */ /* 0x040fe200078e0240 */
[----:B------:R-:W-:Y:S01]  /*50d0*/  IADD3 R51, R51, c[0x0][0x198], RZ ;  /* 0x0000660033337a10 */ /* 0x000fe20007ffe0ff */
[----:B------:R2:W-:Y:S01]  /*50e0*/  @P3 STG.E.U16 [R40.64], R20 ;  /* 0x0000001428003986 */ /* 0x0005e2000c101504 */
[----:B------:R-:W-:Y:S02]  /*50f0*/  ISETP.GE.AND P3, PT, R2, c[0x0][0x17c], PT ;  /* 0x00005f0002007a0c */ /* 0x000fe40003f66270 */
[----:B------:R-:W-:Y:S01]  /*5100*/  IADD3 R2, R3, 0x2b, RZ ;  /* 0x0000002b03027810 */ /* 0x000fe20007ffe0ff */
[C---:B-1----:R-:W-:Y:S01]  /*5110*/  IMAD.WIDE R44, R51.reuse, 0x2, R6 ;  /* 0x00000002332c7825 */ /* 0x042fe200078e0206 */
[----:B------:R1:W-:Y:S01]  /*5120*/  @P5 STG.E.U16 [R42.64], R5 ;  /* 0x000000052a005986 */ /* 0x0003e2000c101504 */
[----:B------:R-:W-:Y:S02]  /*5130*/  ISETP.LT.AND P5, PT, R0, c[0x0][0x178], !P1 ;  /* 0x00005e0000007a0c */ /* 0x000fe40004fa1270 */
[C---:B0-----:R-:W-:Y:S01]  /*5140*/  IMAD.WIDE R46, R51.reuse, 0x2, R64 ;  /* 0x00000002332e7825 */ /* 0x041fe200078e0240 */
[----:B------:R-:W-:Y:S01]  /*5150*/  IADD3 R51, R51, c[0x0][0x198], RZ ;  /* 0x0000660033337a10 */ /* 0x000fe20007ffe0ff */
[----:B------:R0:W-:Y:S01]  /*5160*/  @P6 STG.E.U16 [R44.64], R24 ;  /* 0x000000182c006986 */ /* 0x0001e2000c101504 */
[----:B------:R-:W-:-:S02]  /*5170*/  ISETP.LT.AND P1, PT, R4, c[0x0][0x178], !P1 ;  /* 0x00005e0004007a0c */ /* 0x000fc40004f21270 */
[----:B--2---:R-:W-:Y:S01]  /*5180*/  PRMT R20, R24, 0x7632, R20 ;  /* 0x0000763218147816 */ /* 0x004fe20000000014 */
[----:B------:R2:W-:Y:S01]  /*5190*/  @P4 STG.E.U16 [R46.64], R16 ;  /* 0x000000102e004986 */ /* 0x0005e2000c101504 */
[----:B------:R-:W-:Y:S01]  /*51a0*/  ISETP.LT.AND P4, PT, R0, c[0x0][0x178], !P2 ;  /* 0x00005e0000007a0c */ /* 0x000fe20005781270 */
[C---:B------:R-:W-:Y:S01]  /*51b0*/  IMAD.WIDE R40, R51.reuse, 0x2, R6 ;  /* 0x0000000233287825 */ /* 0x040fe200078e0206 */
[----:B------:R-:W-:Y:S02]  /*51c0*/  ISETP.LT.AND P2, PT, R4, c[0x0][0x178], !P2 ;  /* 0x00005e0004007a0c */ /* 0x000fe40005741270 */
[----:B-1----:R-:W-:Y:S01]  /*51d0*/  PRMT R5, R16, 0x7632, R5 ;  /* 0x0000763210057816 */ /* 0x002fe20000000005 */
[C---:B------:R-:W-:Y:S01]  /*51e0*/  IMAD.WIDE R42, R51.reuse, 0x2, R64 ;  /* 0x00000002332a7825 */ /* 0x040fe200078e0240 */
[----:B------:R-:W-:Y:S01]  /*51f0*/  IADD3 R51, R51, c[0x0][0x198], RZ ;  /* 0x0000660033337a10 */ /* 0x000fe20007ffe0ff */
[----:B------:R1:W-:Y:S01]  /*5200*/  @P5 STG.E.U16 [R40.64], R20 ;  /* 0x0000001428005986 */ /* 0x0003e2000c101504 */
[----:B------:R-:W-:-:S02]  /*5210*/  ISETP.LT.AND P5, PT, R0, c[0x0][0x178], !P0 ;  /* 0x00005e0000007a0c */ /* 0x000fc400047a1270 */
[C---:B------:R-:W-:Y:S01]  /*5220*/  IADD3 R49, R51.reuse, c[0x0][0x198], RZ ;  /* 0x0000660033317a10 */ /* 0x040fe20007ffe0ff */
[C---:B0-----:R-:W-:Y:S01]  /*5230*/  IMAD.WIDE R44, R51.reuse, 0x2, R6 ;  /* 0x00000002332c7825 */ /* 0x041fe200078e0206 */
[----:B------:R0:W-:Y:S01]  /*5240*/  @P1 STG.E.U16 [R42.64], R5 ;  /* 0x000000052a001986 */ /* 0x0001e2000c101504 */
[----:B------:R-:W-:Y:S02]  /*5250*/  ISETP.LT.AND P0, PT, R4, c[0x0][0x178], !P0 ;  /* 0x00005e0004007a0c */ /* 0x000fe40004701270 */
[----:B--2---:R-:W-:Y:S01]  /*5260*/  IMAD.WIDE R46, R51, 0x2, R64 ;  /* 0x00000002332e7825 */ /* 0x004fe200078e0240 */
[----:B------:R2:W-:Y:S01]  /*5270*/  @P4 STG.E.U16 [R44.64], R37 ;  /* 0x000000252c004986 */ /* 0x0005e2000c101504 */
[----:B------:R-:W-:Y:S02]  /*5280*/  IADD3 R51, R49, c[0x0][0x198], RZ ;  /* 0x0000660031337a10 */ /* 0x000fe40007ffe0ff */
[----:B-1----:R-:W-:Y:S01]  /*5290*/  PRMT R20, R37, 0x7632, R20 ;  /* 0x0000763225147816 */ /* 0x002fe20000000014 */
[----:B------:R-:W-:Y:S01]  /*52a0*/  @P2 STG.E.U16 [R46.64], R9 ;  /* 0x000000092e002986 */ /* 0x000fe2000c101504 */
[----:B------:R-:W-:Y:S01]  /*52b0*/  ISETP.LT.AND P2, PT, R0, c[0x0][0x178], !P3 ;  /* 0x00005e0000007a0c */ /* 0x000fe20005f41270 */
[----:B------:R-:W-:Y:S01]  /*52c0*/  IMAD.WIDE R40, R49, 0x2, R6 ;  /* 0x0000000231287825 */ /* 0x000fe200078e0206 */
[----:B------:R-:W-:-:S02]  /*52d0*/  ISETP.LT.AND P3, PT, R4, c[0x0][0x178], !P3 ;  /* 0x00005e0004007a0c */ /* 0x000fc40005f61270 */
[----:B------:R-:W-:Y:S01]  /*52e0*/  ISETP.GE.AND P6, PT, R2, c[0x0][0x17c], PT ;  /* 0x00005f0002007a0c */ /* 0x000fe20003fc6270 */
[----:B0-----:R-:W-:Y:S01]  /*52f0*/  IMAD.WIDE R42, R51, 0x2, R6 ;  /* 0x00000002332a7825 */ /* 0x001fe200078e0206 */
[C---:B------:R-:W-:Y:S01]  /*5300*/  IADD3 R2, R3.reuse, 0x2c, RZ ;  /* 0x0000002c03027810 */ /* 0x040fe20007ffe0ff */
[----:B------:R-:W-:Y:S01]  /*5310*/  @P5 STG.E.U16 [R40.64], R20 ;  /* 0x0000001428005986 */ /* 0x000fe2000c101504 */
[----:B------:R-:W-:Y:S01]  /*5320*/  IADD3 R5, R3, 0x2e, RZ ;  /* 0x0000002e03057810 */ /* 0x000fe20007ffe0ff */
[--C-:B--2---:R-:W-:Y:S01]  /*5330*/  IMAD.WIDE R36, R49, 0x2, R64.reuse ;  /* 0x0000000231247825 */ /* 0x104fe200078e0240 */
[----:B------:R-:W-:Y:S02]  /*5340*/  ISETP.GE.AND P1, PT, R2, c[0x0][0x17c], PT ;  /* 0x00005f0002007a0c */ /* 0x000fe40003f26270 */
[----:B------:R-:W-:Y:S01]  /*5350*/  ISETP.GE.AND P5, PT, R5, c[0x0][0x17c], PT ;  /* 0x00005f0005007a0c */ /* 0x000fe20003fa6270 */
[C---:B------:R-:W-:Y:S01]  /*5360*/  IMAD.WIDE R44, R51.reuse, 0x2, R64 ;  /* 0x00000002332c7825 */ /* 0x040fe200078e0240 */
[----:B------:R0:W-:Y:S01]  /*5370*/  @P0 STG.E.U16 [R36.64], R8 ;  /* 0x0000000824000986 */ /* 0x0001e2000c101504 */
[----:B------:R-:W-:-:S02]  /*5380*/  IADD3 R51, R51, c[0x0][0x198], RZ ;  /* 0x0000660033337a10 */ /* 0x000fc40007ffe0ff */
[----:B------:R-:W-:Y:S01]  /*5390*/  IADD3 R2, R3, 0x2d, RZ ;  /* 0x0000002d03027810 */ /* 0x000fe20007ffe0ff */
[----:B------:R1:W-:Y:S01]  /*53a0*/  @P2 STG.E.U16 [R42.64], R33 ;  /* 0x000000212a002986 */ /* 0x0003e2000c101504 */
[----:B------:R-:W-:Y:S02]  /*53b0*/  ISETP.LT.AND P2, PT, R0, c[0x0][0x178], !P6 ;  /* 0x00005e0000007a0c */ /* 0x000fe40007741270 */
[----:B------:R-:W-:Y:S01]  /*53c0*/  ISETP.LT.AND P6, PT, R4, c[0x0][0x178], !P6 ;  /* 0x00005e0004007a0c */ /* 0x000fe200077c1270 */
[----:B------:R2:W-:Y:S01]  /*53d0*/  @P3 STG.E.U16 [R44.64], R21 ;  /* 0x000000152c003986 */ /* 0x0005e2000c101504 */
[----:B------:R-:W-:Y:S02]  /*53e0*/  ISETP.LT.AND P3, PT, R0, c[0x0][0x178], !P1 ;  /* 0x00005e0000007a0c */ /* 0x000fe40004f61270 */
[C---:B------:R-:W-:Y:S01]  /*53f0*/  IADD3 R5, R51.reuse, c[0x0][0x198], RZ ;  /* 0x0000660033057a10 */ /* 0x040fe20007ffe0ff */
[----:B0-----:R-:W-:Y:S01]  /*5400*/  IMAD.WIDE R8, R51, 0x2, R6 ;  /* 0x0000000233087825 */ /* 0x001fe200078e0206 */
[----:B------:R-:W-:-:S02]  /*5410*/  PRMT R12, R33, 0x7632, R12 ;  /* 0x00007632210c7816 */ /* 0x000fc4000000000c */
[----:B------:R-:W-:Y:S01]  /*5420*/  PRMT R16, R21, 0x7632, R16 ;  /* 0x0000763215107816 */ /* 0x000fe20000000010 */
[----:B-1----:R-:W-:Y:S01]  /*5430*/  IMAD.WIDE R32, R5, 0x2, R6 ;  /* 0x0000000205207825 */ /* 0x002fe200078e0206 */
[----:B------:R-:W-:Y:S01]  /*5440*/  ISETP.LT.AND P1, PT, R4, c[0x0][0x178], !P1 ;  /* 0x00005e0004007a0c */ /* 0x000fe20004f21270 */
[----:B------:R0:W-:Y:S01]  /*5450*/  @P2 STG.E.U16 [R8.64], R12 ;  /* 0x0000000c08002986 */ /* 0x0001e2000c101504 */
[----:B------:R-:W-:Y:S01]  /*5460*/  ISETP.GE.AND P4, PT, R2, c[0x0][0x17c], PT ;  /* 0x00005f0002007a0c */ /* 0x000fe20003f86270 */
[--C-:B--2---:R-:W-:Y:S01]  /*5470*/  IMAD.WIDE R20, R51, 0x2, R64.reuse ;  /* 0x0000000233147825 */ /* 0x104fe200078e0240 */
[----:B------:R-:W-:Y:S02]  /*5480*/  IADD3 R41, R5, c[0x0][0x198], RZ ;  /* 0x0000660005297a10 */ /* 0x000fe40007ffe0ff */
[----:B------:R-:W-:Y:S01]  /*5490*/  IADD3 R2, R3, 0x2f, RZ ;  /* 0x0000002f03027810 */ /* 0x000fe20007ffe0ff */
[----:B------:R-:W-:Y:S01]  /*54a0*/  IMAD.WIDE R36, R5, 0x2, R64 ;  /* 0x0000000205247825 */ /* 0x000fe200078e0240 */
[----:B------:R1:W-:Y:S01]  /*54b0*/  @P6 STG.E.U16 [R20.64], R16 ;  /* 0x0000001014006986 */ /* 0x0003e2000c101504 */
[----:B------:R-:W-:-:S02]  /*54c0*/  PRMT R24, R13, 0x7632, R24 ;  /* 0x000076320d187816 */ /* 0x000fc40000000018 */
[C---:B------:R-:W-:Y:S01]  /*54d0*/  ISETP.LT.AND P6, PT, R0.reuse, c[0x0][0x178], !P5 ;  /* 0x00005e0000007a0c */ /* 0x040fe20006fc1270 */
[----:B------:R2:W-:Y:S01]  /*54e0*/  @P3 STG.E.U16 [R32.64], R29 ;  /* 0x0000001d20003986 */ /* 0x0005e2000c101504 */
[----:B------:R-:W-:Y:S01]  /*54f0*/  ISETP.LT.AND P3, PT, R0, c[0x0][0x178], !P4 ;  /* 0x00005e0000007a0c */ /* 0x000fe20006761270 */
[----:B0-----:R-:W-:Y:S01]  /*5500*/  IMAD.WIDE R8, R41, 0x2, R6 ;  /* 0x0000000229087825 */ /* 0x001fe200078e0206 */
[C---:B------:R-:W-:Y:S01]  /*5510*/  ISETP.LT.AND P4, PT, R4.reuse, c[0x0][0x178], !P4 ;  /* 0x00005e0004007a0c */ /* 0x040fe20006781270 */
[----:B------:R0:W-:Y:S01]  /*5520*/  @P1 STG.E.U16 [R36.64], R13 ;  /* 0x0000000d24001986 */ /* 0x0001e2000c101504 */
[----:B------:R-:W-:Y:S02]  /*5530*/  ISETP.LT.AND P5, PT, R4, c[0x0][0x178], !P5 ;  /* 0x00005e0004007a0c */ /* 0x000fe40006fa1270 */
[----:B------:R-:W-:Y:S02]  /*5540*/  ISETP.GE.AND P0, PT, R2, c[0x0][0x17c], PT ;  /* 0x00005f0002007a0c */ /* 0x000fe40003f06270 */
[----:B-1----:R-:W-:-:S02]  /*5550*/  PRMT R21, R29, 0x7632, R21 ;  /* 0x000076321d157816 */ /* 0x002fc40000000015 */
[----:B------:R-:W-:Y:S02]  /*5560*/  IADD3 R2, R3, 0x30, RZ ;  /* 0x0000003003027810 */ /* 0x000fe40007ffe0ff */
[C---:B--2---:R-:W-:Y:S01]  /*5570*/  IADD3 R33, R41.reuse, c[0x0][0x198], RZ ;  /* 0x0000660029217a10 */ /* 0x044fe20007ffe0ff */
[----:B------:R1:W-:Y:S01]  /*5580*/  @P3 STG.E.U16 [R8.64], R21 ;  /* 0x0000001508003986 */ /* 0x0003e2000c101504 */
[----:B------:R-:W-:Y:S01]  /*5590*/  ISETP.GE.AND P2, PT, R2, c[0x0][0x17c], PT ;  /* 0x00005f0002007a0c */ /* 0x000fe20003f46270 */
[--C-:B0-----:R-:W-:Y:S01]  /*55a0*/  IMAD.WIDE R12, R41, 0x2, R64.reuse ;  /* 0x00000002290c7825 */ /* 0x101fe200078e0240 */
[C---:B------:R-:W-:Y:S02]  /*55b0*/  IADD3 R5, R3.reuse, 0x31, RZ ;  /* 0x0000003103057810 */ /* 0x040fe40007ffe0ff */
[----:B------:R-:W-:Y:S01]  /*55c0*/  IADD3 R2, R3, 0x32, RZ ;  /* 0x0000003203027810 */ /* 0x000fe20007ffe0ff */
[----:B------:R-:W-:Y:S01]  /*55d0*/  IMAD.WIDE R28, R33, 0x2, R64 ;  /* 0x00000002211c7825 */ /* 0x000fe200078e0240 */
[----:B------:R0:W-:Y:S01]  /*55e0*/  @P4 STG.E.U16 [R12.64], R24 ;  /* 0x000000180c004986 */ /* 0x0001e2000c101504 */
[----:B------:R-:W-:-:S02]  /*55f0*/  ISETP.LT.AND P4, PT, R0, c[0x0][0x178], !P0 ;  /* 0x00005e0000007a0c */ /* 0x000fc40004781270 */
[----:B------:R-:W-:Y:S01]  /*5600*/  ISETP.LT.AND P0, PT, R4, c[0x0][0x178], !P0 ;  /* 0x00005e0004007a0c */ /* 0x000fe20004701270 */
[C-C-:B-1----:R-:W-:Y:S01]  /*5610*/  IMAD.WIDE R20, R33.reuse, 0x2, R6.reuse ;  /* 0x0000000221147825 */ /* 0x142fe200078e0206 */
[----:B------:R-:W-:Y:S02]  /*5620*/  IADD3 R33, R33, c[0x0][0x198], RZ ;  /* 0x0000660021217a10 */ /* 0x000fe40007ffe0ff */
[----:B------:R-:W-:Y:S02]  /*5630*/  ISETP.GE.AND P1, PT, R5, c[0x0][0x17c], PT ;  /* 0x00005f0005007a0c */ /* 0x000fe40003f26270 */
[----:B------:R1:W-:Y:S01]  /*5640*/  @P6 STG.E.U16 [R20.64], R25 ;  /* 0x0000001914006986 */ /* 0x0003e2000c101504 */
[----:B------:R-:W-:Y:S01]  /*5650*/  IMAD.WIDE R8, R33, 0x2, R6 ;  /* 0x0000000221087825 */ /* 0x000fe200078e0206 */
[----:B0-----:R-:W-:Y:S02]  /*5660*/  PRMT R24, R17, 0x7632, R24 ;  /* 0x0000763211187816 */ /* 0x001fe40000000018 */
[----:B------:R0:W-:Y:S01]  /*5670*/  @P5 STG.E.U16 [R28.64], R17 ;  /* 0x000000111c005986 */ /* 0x0001e2000c101504 */
[----:B------:R-:W-:Y:S01]  /*5680*/  ISETP.LT.AND P5, PT, R0, c[0x0][0x178], !P2 ;  /* 0x00005e0000007a0c */ /* 0x000fe200057a1270 */
[----:B------:R-:W-:Y:S01]  /*5690*/  IMAD.WIDE R12, R33, 0x2, R64 ;  /* 0x00000002210c7825 */ /* 0x000fe200078e0240 */
[----:B------:R-:W-:-:S02]  /*56a0*/  ISETP.LT.AND P2, PT, R4, c[0x0][0x178], !P2 ;  /* 0x00005e0004007a0c */ /* 0x000fc40005741270 */
[----:B------:R-:W-:Y:S02]  /*56b0*/  ISETP.GE.AND P3, PT, R2, c[0x0][0x17c], PT ;  /* 0x00005f0002007a0c */ /* 0x000fe40003f66270 */
[----:B------:R-:W-:Y:S02]  /*56c0*/  IADD3 R2, R3, 0x33, RZ ;  /* 0x0000003303027810 */ /* 0x000fe40007ffe0ff */
[----:B-1----:R-:W-:Y:S02]  /*56d0*/  IADD3 R21, R33, c[0x0][0x198], RZ ;  /* 0x0000660021157a10 */ /* 0x002fe40007ffe0ff */
[----:B------:R-:W-:Y:S02]  /*56e0*/  ISETP.GE.AND P6, PT, R2, c[0x0][0x17c], PT ;  /* 0x00005f0002007a0c */ /* 0x000fe40003fc6270 */
[----:B0-----:R-:W-:Y:S01]  /*56f0*/  PRMT R29, R25, 0x7632, R29 ;  /* 0x00007632191d7816 */ /* 0x001fe2000000001d */
[C---:B------:R-:W-:Y:S01]  /*5700*/  IMAD.WIDE R16, R21.reuse, 0x2, R6 ;  /* 0x0000000215107825 */ /* 0x040fe200078e0206 */
[----:B------:R-:W-:-:S02]  /*5710*/  IADD3 R5, R21, c[0x0][0x198], RZ ;  /* 0x0000660015057a10 */ /* 0x000fc40007ffe0ff */
[----:B------:R-:W-:Y:S01]  /*5720*/  IADD3 R2, R3, 0x34, RZ ;  /* 0x0000003403027810 */ /* 0x000fe20007ffe0ff */
[----:B------:R0:W-:Y:S01]  /*5730*/  @P4 STG.E.U16 [R8.64], R29 ;  /* 0x0000001d08004986 */ /* 0x0001e2000c101504 */
[----:B------:R-:W-:Y:S02]  /*5740*/  IMAD.WIDE R20, R21, 0x2, R64 ;  /* 0x0000000215147825 */ /* 0x000fe400078e0240 */
[----:B------:R-:W-:Y:S01]  /*5750*/  ISETP.GE.AND P4, PT, R2, c[0x0][0x17c], PT ;  /* 0x00005f0002007a0c */ /* 0x000fe20003f86270 */
[----:B------:R1:W-:Y:S01]  /*5760*/  @P0 STG.E.U16 [R12.64], R24 ;  /* 0x000000180c000986 */ /* 0x0003e2000c101504 */
[----:B------:R-:W-:Y:S02]  /*5770*/  ISETP.LT.AND P0, PT, R0, c[0x0][0x178], !P1 ;  /* 0x00005e0000007a0c */ /* 0x000fe40004f01270 */
[----:B------:R-:W-:Y:S01]  /*5780*/  ISETP.LT.AND P1, PT, R4, c[0x0][0x178], !P1 ;  /* 0x00005e0004007a0c */ /* 0x000fe20004f21270 */
[----:B------:R2:W-:Y:S01]  /*5790*/  @P5 STG.E.U16 [R16.64], R38 ;  /* 0x0000002610005986 */ /* 0x0005e2000c101504 */
[----:B------:R-:W-:Y:S01]  /*57a0*/  IADD3 R2, R3, 0x35, RZ ;  /* 0x0000003503027810 */ /* 0x000fe20007ffe0ff */
[----:B0-----:R-:W-:-:S02]  /*57b0*/  IMAD.WIDE R8, R5, 0x2, R6 ;  /* 0x0000000205087825 */ /* 0x001fc400078e0206 */
[----:B------:R0:W-:Y:S01]  /*57c0*/  @P2 STG.E.U16 [R20.64], R10 ;  /* 0x0000000a14002986 */ /* 0x0001e2000c101504 */
[----:B------:R-:W-:Y:S01]  /*57d0*/  ISETP.LT.AND P2, PT, R0, c[0x0][0x178], !P6 ;  /* 0x00005e0000007a0c */ /* 0x000fe20007741270 */
[C---:B-1----:R-:W-:Y:S01]  /*57e0*/  IMAD.WIDE R12, R5.reuse, 0x2, R64 ;  /* 0x00000002050c7825 */ /* 0x042fe200078e0240 */
[----:B------:R-:W-:Y:S02]  /*57f0*/  IADD3 R5, R5, c[0x0][0x198], RZ ;  /* 0x0000660005057a10 */ /* 0x000fe40007ffe0ff */
[----:B------:R-:W-:Y:S02]  /*5800*/  ISETP.LT.AND P6, PT, R4, c[0x0][0x178], !P6 ;  /* 0x00005e0004007a0c */ /* 0x000fe400077c1270 */
[----:B--2---:R-:W-:Y:S02]  /*5810*/  PRMT R17, R38, 0x7632, R17 ;  /* 0x0000763226117816 */ /* 0x004fe40000000011 */
[----:B------:R-:W-:Y:S02]  /*5820*/  IADD3 R25, R5, c[0x0][0x198], RZ ;  /* 0x0000660005197a10 */ /* 0x000fe40007ffe0ff */
[----:B0-----:R-:W-:Y:S01]  /*5830*/  PRMT R21, R10, 0x7632, R21 ;  /* 0x000076320a157816 */ /* 0x001fe20000000015 */
[----:B------:R0:W-:Y:S01]  /*5840*/  @P0 STG.E.U16 [R8.64], R17 ;  /* 0x0000001108000986 */ /* 0x0001e2000c101504 */
[----:B------:R-:W-:-:S02]  /*5850*/  ISETP.LT.AND P0, PT, R0, c[0x0][0x178], !P3 ;  /* 0x00005e0000007a0c */ /* 0x000fc40005f01270 */
[----:B------:R-:W-:Y:S01]  /*5860*/  ISETP.LT.AND P3, PT, R4, c[0x0][0x178], !P3 ;  /* 0x00005e0004007a0c */ /* 0x000fe20005f61270 */
[----:B------:R1:W-:Y:S01]  /*5870*/  @P1 STG.E.U16 [R12.64], R21 ;  /* 0x000000150c001986 */ /* 0x0003e2000c101504 */
[----:B------:R-:W-:Y:S02]  /*5880*/  PRMT R10, R34, 0x7632, R10 ;  /* 0x00007632220a7816 */ /* 0x000fe4000000000a */
[----:B------:R-:W-:Y:S02]  /*5890*/  ISETP.GE.AND P5, PT, R2, c[0x0][0x17c], PT ;  /* 0x00005f0002007a0c */ /* 0x000fe40003fa6270 */
[----:B------:R-:W-:Y:S01]  /*58a0*/  IADD3 R2, R3, 0x36, RZ ;  /* 0x0000003603027810 */ /* 0x000fe20007ffe0ff */
[----:B0-----:R-:W-:-:S03]  /*58b0*/  IMAD.WIDE R16, R5, 0x2, R6 ;  /* 0x0000000205107825 */ /* 0x001fc600078e0206 */
[----:B------:R-:W-:Y:S02]  /*58c0*/  ISETP.GE.AND P1, PT, R2, c[0x0][0x17c], PT ;  /* 0x00005f0002007a0c */ /* 0x000fe40003f26270 */
[----:B------:R-:W-:Y:S01]  /*58d0*/  IADD3 R2, R3, 0x37, RZ ;  /* 0x0000003703027810 */ /* 0x000fe20007ffe0ff */
[----:B------:R-:W-:Y:S01]  /*58e0*/  IMAD.WIDE R8, R5, 0x2, R64 ;  /* 0x0000000205087825 */ /* 0x000fe200078e0240 */
[----:B------:R-:W-:Y:S01]  /*58f0*/  @P0 STG.E.U16 [R16.64], R34 ;  /* 0x0000002210000986 */ /* 0x000fe2000c101504 */
[C---:B------:R-:W-:Y:S02]  /*5900*/  IADD3 R5, R25.reuse, c[0x0][0x198], RZ ;  /* 0x0000660019057a10 */ /* 0x040fe40007ffe0ff */
[C---:B-1----:R-:W-:Y:S01]  /*5910*/  IMAD.WIDE R20, R25.reuse, 0x2, R6 ;  /* 0x0000000219147825 */ /* 0x042fe200078e0206 */
[----:B------:R0:W-:Y:S01]  /*5920*/  @P3 STG.E.U16 [R8.64], R22 ;  /* 0x0000001608003986 */ /* 0x0001e2000c101504 */
[----:B------:R-:W-:Y:S02]  /*5930*/  ISETP.LT.AND P3, PT, R0, c[0x0][0x178], !P4 ;  /* 0x00005e0000007a0c */ /* 0x000fe40006761270 */
[----:B------:R-:W-:Y:S01]  /*5940*/  ISETP.LT.AND P4, PT, R4, c[0x0][0x178], !P4 ;  /* 0x00005e0004007a0c */ /* 0x000fe20006781270 */
[----:B------:R-:W-:Y:S01]  /*5950*/  IMAD.WIDE R12, R25, 0x2, R64 ;  /* 0x00000002190c7825 */ /* 0x000fe200078e0240 */
[----:B------:R1:W-:Y:S01]  /*5960*/  @P2 STG.E.U16 [R20.64], R10 ;  /* 0x0000000a14002986 */ /* 0x0003e2000c101504 */
[----:B------:R-:W-:-:S02]  /*5970*/  ISETP.LT.AND P2, PT, R0, c[0x0][0x178], !P5 ;  /* 0x00005e0000007a0c */ /* 0x000fc40006f41270 */
[C---:B------:R-:W-:Y:S01]  /*5980*/  IMAD.WIDE R24, R5.reuse, 0x2, R6 ;  /* 0x0000000205187825 */ /* 0x040fe200078e0206 */
[----:B------:R-:W-:Y:S02]  /*5990*/  IADD3 R29, R5, c[0x0][0x198], RZ ;  /* 0x00006600051d7a10 */ /* 0x000fe40007ffe0ff */
[----:B------:R-:W-:Y:S02]  /*59a0*/  ISETP.LT.AND P5, PT, R4, c[0x0][0x178], !P5 ;  /* 0x00005e0004007a0c */ /* 0x000fe40006fa1270 */
[----:B0-----:R-:W-:Y:S01]  /*59b0*/  PRMT R9, R22, 0x7632, R9 ;  /* 0x0000763216097816 */ /* 0x001fe20000000009 */
[----:B------:R-:W-:Y:S01]  /*59c0*/  IMAD.WIDE R16, R29, 0x2, R6 ;  /* 0x000000021d107825 */ /* 0x000fe200078e0206 */
[----:B------:R-:W-:Y:S02]  /*59d0*/  PRMT R22, R14, 0x7632, R22 ;  /* 0x000076320e167816 */ /* 0x000fe40000000016 */
[----:B-1----:R-:W-:Y:S01]  /*59e0*/  PRMT R10, R30, 0x7632, R10 ;  /* 0x000076321e0a7816 */ /* 0x002fe2000000000a */
[----:B------:R0:W-:Y:S01]  /*59f0*/  @P6 STG.E.U16 [R12.64], R9 ;  /* 0x000000090c006986 */ /* 0x0001e2000c101504 */
[----:B------:R-:W-:-:S02]  /*5a00*/  ISETP.GE.AND P0, PT, R2, c[0x0][0x17c], PT ;  /* 0x00005f0002007a0c */ /* 0x000fc40003f06270 */
[C---:B------:R-:W-:Y:S01]  /*5a10*/  IADD3 R2, R3.reuse, 0x38, RZ ;  /* 0x0000003803027810 */ /* 0x040fe20007ffe0ff */
[----:B------:R1:W-:Y:S03]  /*5a20*/  @P3 STG.E.U16 [R24.64], R30 ;  /* 0x0000001e18003986 */ /* 0x0003e6000c101504 */
[----:B------:R-:W-:Y:S02]  /*5a30*/  ISETP.GE.AND P6, PT, R2, c[0x0][0x17c], PT ;  /* 0x00005f0002007a0c */ /* 0x000fe40003fc6270 */
[----:B------:R-:W-:Y:S01]  /*5a40*/  IADD3 R2, R3, 0x39, RZ ;  /* 0x0000003903027810 */ /* 0x000fe20007ffe0ff */
[--C-:B0-----:R-:W-:Y:S01]  /*5a50*/  IMAD.WIDE R8, R5, 0x2, R64.reuse ;  /* 0x0000000205087825 */ /* 0x101fe200078e0240 */
[----:B------:R-:W-:Y:S02]  /*5a60*/  IADD3 R5, R3, 0x3a, RZ ;  /* 0x0000003a03057810 */ /* 0x000fe40007ffe0ff */
[----:B------:R-:W-:Y:S01]  /*5a70*/  ISETP.GE.AND P3, PT, R2, c[0x0][0x17c], PT ;  /* 0x00005f0002007a0c */ /* 0x000fe20003f66270 */
[----:B------:R-:W-:Y:S01]  /*5a80*/  IMAD.WIDE R12, R29, 0x2, R64 ;  /* 0x000000021d0c7825 */ /* 0x000fe200078e0240 */
[----:B------:R0:W-:Y:S01]  /*5a90*/  @P4 STG.E.U16 [R8.64], R14 ;  /* 0x0000000e08004986 */ /* 0x0001e2000c101504 */
[----:B------:R-:W-:-:S02]  /*5aa0*/  ISETP.LT.AND P4, PT, R0, c[0x0][0x178], !P1 ;  /* 0x00005e0000007a0c */ /* 0x000fc40004f81270 */
[----:B------:R-:W-:Y:S01]  /*5ab0*/  ISETP.LT.AND P1, PT, R4, c[0x0][0x178], !P1 ;  /* 0x00005e0004007a0c */ /* 0x000fe20004f21270 */
[----:B------:R2:W-:Y:S01]  /*5ac0*/  @P2 STG.E.U16 [R16.64], R10 ;  /* 0x0000000a10002986 */ /* 0x0005e2000c101504 */
[----:B-1----:R-:W-:Y:S02]  /*5ad0*/  IADD3 R25, R29, c[0x0][0x198], RZ ;  /* 0x000066001d197a10 */ /* 0x002fe40007ffe0ff */
[----:B------:R-:W-:Y:S01]  /*5ae0*/  ISETP.GE.AND P2, PT, R5, c[0x0][0x17c], PT ;  /* 0x00005f0005007a0c */ /* 0x000fe20003f46270 */
[----:B------:R1:W-:Y:S01]  /*5af0*/  @P5 STG.E.U16 [R12.64], R22 ;  /* 0x000000160c005986 */ /* 0x0003e2000c101504 */
[----:B------:R-:W-:Y:S01]  /*5b00*/  IADD3 R2, R3, 0x3b, RZ ;  /* 0x0000003b03027810 */ /* 0x000fe20007ffe0ff */
[----:B------:R-:W-:Y:S01]  /*5b10*/  IMAD.WIDE R20, R25, 0x2, R6 ;  /* 0x0000000219147825 */ /* 0x000fe200078e0206 */
[----:B0-----:R-:W-:-:S03]  /*5b20*/  PRMT R14, R18, 0x7632, R14 ;  /* 0x00007632120e7816 */ /* 0x001fc6000000000e */
[C---:B------:R-:W-:Y:S01]  /*5b30*/  IMAD.WIDE R8, R25.reuse, 0x2, R64 ;  /* 0x0000000219087825 */ /* 0x040fe200078e0240 */
[----:B------:R-:W-:Y:S01]  /*5b40*/  @P4 STG.E.U16 [R20.64], R26 ;  /* 0x0000001a14004986 */ /* 0x000fe2000c101504 */
[----:B------:R-:W-:Y:S02]  /*5b50*/  ISETP.LT.AND P4, PT, R0, c[0x0][0x178], !P0 ;  /* 0x00005e0000007a0c */ /* 0x000fe40004781270 */
[----:B------:R-:W-:Y:S01]  /*5b60*/  ISETP.LT.AND P0, PT, R4, c[0x0][0x178], !P0 ;  /* 0x00005e0004007a0c */ /* 0x000fe20004701270 */
[----:B------:R0:W-:Y:S01]  /*5b70*/  @P1 STG.E.U16 [R8.64], R18 ;  /* 0x0000001208001986 */ /* 0x0001e2000c101504 */
[----:B--2---:R-:W-:Y:S02]  /*5b80*/  IADD3 R17, R25, c[0x0][0x198], RZ ;  /* 0x0000660019117a10 */ /* 0x004fe40007ffe0ff */
[----:B------:R-:W-:Y:S02]  /*5b90*/  ISETP.LT.AND P1, PT, R0, c[0x0][0x178], !P6 ;  /* 0x00005e0000007a0c */ /* 0x000fe40007721270 */
[C---:B------:R-:W-:Y:S01]  /*5ba0*/  IADD3 R5, R17.reuse, c[0x0][0x198], RZ ;  /* 0x0000660011057a10 */ /* 0x040fe20007ffe0ff */
[----:B-1----:R-:W-:Y:S01]  /*5bb0*/  IMAD.WIDE R12, R17, 0x2, R6 ;  /* 0x00000002110c7825 */ /* 0x002fe200078e0206 */
[----:B------:R-:W-:-:S02]  /*5bc0*/  PRMT R10, R26, 0x7632, R10 ;  /* 0x000076321a0a7816 */ /* 0x000fc4000000000a */
[----:B------:R-:W-:Y:S01]  /*5bd0*/  ISETP.LT.AND P6, PT, R4, c[0x0][0x178], !P6 ;  /* 0x00005e0004007a0c */ /* 0x000fe200077c1270 */
[----:B------:R-:W-:Y:S01]  /*5be0*/  IMAD.WIDE R16, R17, 0x2, R64 ;  /* 0x0000000211107825 */ /* 0x000fe200078e0240 */
[----:B------:R-:W-:Y:S01]  /*5bf0*/  IADD3 R25, R5, c[0x0][0x198], RZ ;  /* 0x0000660005197a10 */ /* 0x000fe20007ffe0ff */
[----:B------:R1:W-:Y:S01]  /*5c00*/  @P4 STG.E.U16 [R12.64], R10 ;  /* 0x0000000a0c004986 */ /* 0x0003e2000c101504 */
[----:B0-----:R-:W-:Y:S01]  /*5c10*/  PRMT R18, R39, 0x7632, R18 ;  /* 0x0000763227127816 */ /* 0x001fe20000000012 */
[----:B------:R-:W-:Y:S01]  /*5c20*/  IMAD.WIDE R8, R5, 0x2, R6 ;  /* 0x0000000205087825 */ /* 0x000fe200078e0206 */
[----:B------:R-:W-:Y:S01]  /*5c30*/  IADD3 R29, R25, c[0x0][0x198], RZ ;  /* 0x00006600191d7a10 */ /* 0x000fe20007ffe0ff */
[----:B------:R0:W-:Y:S01]  /*5c40*/  @P0 STG.E.U16 [R16.64], R14 ;  /* 0x0000000e10000986 */ /* 0x0001e2000c101504 */
[----:B------:R-:W-:Y:S01]  /*5c50*/  ISETP.LT.AND P0, PT, R0, c[0x0][0x178], !P3 ;  /* 0x00005e0000007a0c */ /* 0x000fe20005f01270 */
[----:B------:R-:W-:Y:S01]  /*5c60*/  IMAD.WIDE R20, R5, 0x2, R64 ;  /* 0x0000000205147825 */ /* 0x000fe200078e0240 */
[----:B------:R-:W-:Y:S01]  /*5c70*/  ISETP.LT.AND P3, PT, R4, c[0x0][0x178], !P3 ;  /* 0x00005e0004007a0c */ /* 0x000fe20005f61270 */
[----:B------:R2:W-:Y:S01]  /*5c80*/  @P1 STG.E.U16 [R8.64], R39 ;  /* 0x0000002708001986 */ /* 0x0005e2000c101504 */
[----:B------:R-:W-:-:S02]  /*5c90*/  ISETP.LT.AND P1, PT, R0, c[0x0][0x178], !P2 ;  /* 0x00005e0000007a0c */ /* 0x000fc40005721270 */
[----:B------:R-:W-:Y:S01]  /*5ca0*/  PRMT R22, R11, 0x7632, R22 ;  /* 0x000076320b167816 */ /* 0x000fe20000000016 */
[--C-:B-1----:R-:W-:Y:S01]  /*5cb0*/  IMAD.WIDE R12, R25, 0x2, R6.reuse ;  /* 0x00000002190c7825 */ /* 0x102fe200078e0206 */
[----:B------:R-:W-:Y:S01]  /*5cc0*/  ISETP.GE.AND P5, PT, R2, c[0x0][0x17c], PT ;  /* 0x00005f0002007a0c */ /* 0x000fe20003fa6270 */
[----:B------:R1:W-:Y:S01]  /*5cd0*/  @P6 STG.E.U16 [R20.64], R11 ;  /* 0x0000000b14006986 */ /* 0x0003e2000c101504 */
[----:B------:R-:W-:Y:S01]  /*5ce0*/  IADD3 R2, R3, 0x3c, RZ ;  /* 0x0000003c03027810 */ /* 0x000fe20007ffe0ff */
[----:B0-----:R-:W-:Y:S01]  /*5cf0*/  IMAD.WIDE R16, R29, 0x2, R6 ;  /* 0x000000021d107825 */ /* 0x001fe200078e0206 */
[----:B------:R-:W-:Y:S01]  /*5d00*/  ISETP.LT.AND P2, PT, R4, c[0x0][0x178], !P2 ;  /* 0x00005e0004007a0c */ /* 0x000fe20005741270 */
[----:B------:R-:W-:Y:S01]  /*5d10*/  @P0 STG.E.U16 [R12.64], R18 ;  /* 0x000000120c000986 */ /* 0x000fe2000c101504 */
[----:B------:R-:W-:Y:S01]  /*5d20*/  ISETP.GE.AND P4, PT, R2, c[0x0][0x17c], PT ;  /* 0x00005f0002007a0c */ /* 0x000fe20003f86270 */
[----:B--2---:R-:W-:Y:S01]  /*5d30*/  IMAD.WIDE R8, R25, 0x2, R64 ;  /* 0x0000000219087825 */ /* 0x004fe200078e0240 */
[----:B------:R-:W-:-:S02]  /*5d40*/  IADD3 R5, R3, 0x3d, RZ ;  /* 0x0000003d03057810 */ /* 0x000fc40007ffe0ff */
[----:B------:R-:W-:Y:S02]  /*5d50*/  IADD3 R2, R3, 0x3e, RZ ;  /* 0x0000003e03027810 */ /* 0x000fe40007ffe0ff */
[----:B------:R0:W-:Y:S01]  /*5d60*/  @P3 STG.E.U16 [R8.64], R22 ;  /* 0x0000001608003986 */ /* 0x0001e2000c101504 */
[----:B-1----:R-:W-:Y:S02]  /*5d70*/  IADD3 R11, R29, c[0x0][0x198], RZ ;  /* 0x000066001d0b7a10 */ /* 0x002fe40007ffe0ff */
[C---:B------:R-:W-:Y:S01]  /*5d80*/  ISETP.LT.AND P3, PT, R0.reuse, c[0x0][0x178], !P4 ;  /* 0x00005e0000007a0c */ /* 0x040fe20006761270 */
[----:B------:R1:W-:Y:S01]  /*5d90*/  @P1 STG.E.U16 [R16.64], R35 ;  /* 0x0000002310001986 */ /* 0x0003e2000c101504 */
[----:B------:R-:W-:Y:S02]  /*5da0*/  ISETP.LT.AND P1, PT, R0, c[0x0][0x178], !P5 ;  /* 0x00005e0000007a0c */ /* 0x000fe40006f21270 */
[----:B------:R-:W-:Y:S02]  /*5db0*/  ISETP.LT.AND P5, PT, R4, c[0x0][0x178], !P5 ;  /* 0x00005e0004007a0c */ /* 0x000fe40006fa1270 */
[----:B------:R-:W-:-:S02]  /*5dc0*/  ISETP.GE.AND P6, PT, R5, c[0x0][0x17c], PT ;  /* 0x00005f0005007a0c */ /* 0x000fc40003fc6270 */
[----:B------:R-:W-:Y:S01]  /*5dd0*/  ISETP.GE.AND P0, PT, R2, c[0x0][0x17c], PT ;  /* 0x00005f0002007a0c */ /* 0x000fe20003f06270 */
[----:B0-----:R-:W-:Y:S01]  /*5de0*/  IMAD.WIDE R8, R11, 0x2, R6 ;  /* 0x000000020b087825 */ /* 0x001fe200078e0206 */
[----:B------:R-:W-:Y:S02]  /*5df0*/  IADD3 R5, R3, 0x3f, RZ ;  /* 0x0000003f03057810 */ /* 0x000fe40007ffe0ff */
[----:B------:R-:W-:Y:S01]  /*5e00*/  IADD3 R21, R11, c[0x0][0x198], RZ ;  /* 0x000066000b157a10 */ /* 0x000fe20007ffe0ff */
[----:B------:R-:W-:Y:S01]  /*5e10*/  IMAD.WIDE R2, R29, 0x2, R64 ;  /* 0x000000021d027825 */ /* 0x000fe200078e0240 */
[----:B------:R-:W-:Y:S02]  /*5e20*/  PRMT R14, R35, 0x7632, R14 ;  /* 0x00007632230e7816 */ /* 0x000fe4000000000e */
[----:B------:R-:W-:Y:S01]  /*5e30*/  PRMT R18, R23, 0x7632, R18 ;  /* 0x0000763217127816 */ /* 0x000fe20000000012 */
[----:B------:R-:W-:Y:S01]  /*5e40*/  IMAD.WIDE R10, R11, 0x2, R64 ;  /* 0x000000020b0a7825 */ /* 0x000fe200078e0240 */
[----:B------:R0:W-:Y:S01]  /*5e50*/  @P2 STG.E.U16 [R2.64], R23 ;  /* 0x0000001702002986 */ /* 0x0001e2000c101504 */
[----:B------:R-:W-:-:S02]  /*5e60*/  ISETP.LT.AND P4, PT, R4, c[0x0][0x178], !P4 ;  /* 0x00005e0004007a0c */ /* 0x000fc40006781270 */
[C---:B------:R-:W-:Y:S01]  /*5e70*/  IMAD.WIDE R12, R21.reuse, 0x2, R6 ;  /* 0x00000002150c7825 */ /* 0x040fe200078e0206 */
[----:B------:R2:W-:Y:S01]  /*5e80*/  @P1 STG.E.U16 [R8.64], R14 ;  /* 0x0000000e08001986 */ /* 0x0005e2000c101504 */
[----:B-1----:R-:W-:Y:S02]  /*5e90*/  IADD3 R17, R21, c[0x0][0x198], RZ ;  /* 0x0000660015117a10 */ /* 0x002fe40007ffe0ff */
[----:B------:R-:W-:Y:S01]  /*5ea0*/  ISETP.GE.AND P2, PT, R5, c[0x0][0x17c], PT ;  /* 0x00005f0005007a0c */ /* 0x000fe20003f46270 */
[----:B------:R1:W-:Y:S01]  /*5eb0*/  @P5 STG.E.U16 [R10.64], R18 ;  /* 0x000000120a005986 */ /* 0x0003e2000c101504 */
[----:B------:R-:W-:Y:S02]  /*5ec0*/  ISETP.LT.AND P5, PT, R0, c[0x0][0x178], !P6 ;  /* 0x00005e0000007a0c */ /* 0x000fe400077a1270 */
[----:B------:R-:W-:Y:S01]  /*5ed0*/  ISETP.LT.AND P6, PT, R4, c[0x0][0x178], !P6 ;  /* 0x00005e0004007a0c */ /* 0x000fe200077c1270 */
[----:B------:R3:W-:Y:S01]  /*5ee0*/  @P3 STG.E.U16 [R12.64], R31 ;  /* 0x0000001f0c003986 */ /* 0x0007e2000c101504 */
[----:B------:R-:W-:Y:S01]  /*5ef0*/  ISETP.LT.AND P3, PT, R0, c[0x0][0x178], !P0 ;  /* 0x00005e0000007a0c */ /* 0x000fe20004761270 */
[----:B0-----:R-:W-:Y:S01]  /*5f00*/  IMAD.WIDE R2, R21, 0x2, R64 ;  /* 0x0000000215027825 */ /* 0x001fe200078e0240 */
[----:B------:R-:W-:-:S02]  /*5f10*/  ISETP.LT.AND P0, PT, R4, c[0x0][0x178], !P0 ;  /* 0x00005e0004007a0c */ /* 0x000fc40004701270 */
[C---:B------:R-:W-:Y:S01]  /*5f20*/  IADD3 R23, R17.reuse, c[0x0][0x198], RZ ;  /* 0x0000660011177a10 */ /* 0x040fe20007ffe0ff */
[C---:B--2---:R-:W-:Y:S01]  /*5f30*/  IMAD.WIDE R8, R17.reuse, 0x2, R64 ;  /* 0x0000000211087825 */ /* 0x044fe200078e0240 */
[----:B------:R-:W-:Y:S01]  /*5f40*/  ISETP.LT.AND P1, PT, R0, c[0x0][0x178], !P2 ;  /* 0x00005e0000007a0c */ /* 0x000fe20005721270 */
[----:B------:R0:W-:Y:S01]  /*5f50*/  @P4 STG.E.U16 [R2.64], R15 ;  /* 0x0000000f02004986 */ /* 0x0001e2000c101504 */
[----:B------:R-:W-:Y:S01]  /*5f60*/  ISETP.LT.AND P2, PT, R4, c[0x0][0x178], !P2 ;  /* 0x00005e0004007a0c */ /* 0x000fe20005741270 */
[----:B------:R-:W-:Y:S01]  /*5f70*/  IMAD.WIDE R4, R17, 0x2, R6 ;  /* 0x0000000211047825 */ /* 0x000fe200078e0206 */
[----:B------:R-:W-:Y:S02]  /*5f80*/  IADD3 R21, R23, c[0x0][0x198], RZ ;  /* 0x0000660017157a10 */ /* 0x000fe40007ffe0ff */
[----:B------:R-:W-:Y:S01]  /*5f90*/  PRMT R0, R31, 0x7632, R0 ;  /* 0x000076321f007816 */ /* 0x000fe20000000000 */
[----:B-1----:R-:W-:Y:S01]  /*5fa0*/  IMAD.WIDE R10, R23, 0x2, R6 ;  /* 0x00000002170a7825 */ /* 0x002fe200078e0206 */
[----:B------:R-:W-:-:S03]  /*5fb0*/  PRMT R14, R15, 0x7632, R14 ;  /* 0x000076320f0e7816 */ /* 0x000fc6000000000e */
[----:B---3--:R-:W-:Y:S01]  /*5fc0*/  IMAD.WIDE R12, R23, 0x2, R64 ;  /* 0x00000002170c7825 */ /* 0x008fe200078e0240 */
[----:B------:R1:W-:Y:S01]  /*5fd0*/  @P5 STG.E.U16 [R4.64], R0 ;  /* 0x0000000004005986 */ /* 0x0003e2000c101504 */
[----:B0-----:R-:W-:Y:S02]  /*5fe0*/  PRMT R3, R27, 0x7632, R3 ;  /* 0x000076321b037816 */ /* 0x001fe40000000003 */
[C---:B------:R-:W-:Y:S01]  /*5ff0*/  IMAD.WIDE R6, R21.reuse, 0x2, R6 ;  /* 0x0000000215067825 */ /* 0x040fe200078e0206 */
[----:B------:R1:W-:Y:S03]  /*6000*/  @P6 STG.E.U16 [R8.64], R14 ;  /* 0x0000000e08006986 */ /* 0x0003e6000c101504 */
[----:B------:R-:W-:Y:S01]  /*6010*/  IMAD.WIDE R64, R21, 0x2, R64 ;  /* 0x0000000215407825 */ /* 0x000fe200078e0240 */
[----:B------:R1:W-:Y:S04]  /*6020*/  @P3 STG.E.U16 [R10.64], R27 ;  /* 0x0000001b0a003986 */ /* 0x0003e8000c101504 */
[----:B------:R1:W-:Y:S04]  /*6030*/  @P0 STG.E.U16 [R12.64], R19 ;  /* 0x000000130c000986 */ /* 0x0003e8000c101504 */
[----:B------:R1:W-:Y:S01]  /*6040*/  @P1 STG.E.U16 [R6.64], R3 ;  /* 0x0000000306001986 */ /* 0x0003e2000c101504 */
[----:B------:R-:W-:Y:S05]  /*6050*/  @!P2 EXIT ;  /* 0x000000000000a94d */ /* 0x000fea0003800000 */
[----:B------:R-:W-:-:S05]  /*6060*/  PRMT R32, R19, 0x7632, R32 ;  /* 0x0000763213207816 */ /* 0x000fca0000000020 */
[----:B------:R-:W-:Y:S01]  /*6070*/  STG.E.U16 [R64.64], R32 ;  /* 0x0000002040007986 */ /* 0x000fe2000c101504 */
[----:B------:R-:W-:Y:S05]  /*6080*/  EXIT ;  /* 0x000000000000794d */ /* 0x000fea0003800000 */
.L_x_4:
[----:B------:R-:W-:-:S00]  /*6090*/  BRA `(.L_x_4) ;  /* 0xfffffff000007947 */ /* 0x000fc0000383ffff */
[----:B------:R-:W-:-:S00]  /*60a0*/  NOP ;  /* 0x0000000000007918 */ /* 0x000fc00000000000 */
        /* <DEDUP_REMOVED lines=13> */
.L_x_5:


//--------------------- .nv.shared.matmul_kernel  --------------------------
	.section	.nv.shared.matmul_kernel,"aw",@nobits
	.sectionflags	@""
	.align	16
